//
// Generated by NVIDIA NVVM Compiler
//
// Compiler Build ID: CL-36424714
// Cuda compilation tools, release 13.0, V13.0.88
// Based on NVVM 20.0.0
//

.version 9.0
.target sm_100
.address_size 64

	// .globl	_Z14transposeNaivePiPKiii
// _ZZ21transposeSharedMemoryPiPKiiiE5s_mem has been demoted
// _ZZ23transposeSharedMemoryV2PiPKiiiE5s_mem has been demoted

.visible .entry _Z14transposeNaivePiPKiii(
	.param .u64 .ptr .align 1 _Z14transposeNaivePiPKiii_param_0,
	.param .u64 .ptr .align 1 _Z14transposeNaivePiPKiii_param_1,
	.param .u32 _Z14transposeNaivePiPKiii_param_2,
	.param .u32 _Z14transposeNaivePiPKiii_param_3
)
{
	.reg .pred 	%p<2>;
	.reg .b32 	%r<18>;
	.reg .b64 	%rd<9>;

	ld.param.u64 	%rd1, [_Z14transposeNaivePiPKiii_param_0];
	ld.param.u64 	%rd2, [_Z14transposeNaivePiPKiii_param_1];
	ld.param.u32 	%r3, [_Z14transposeNaivePiPKiii_param_2];
	ld.param.u32 	%r4, [_Z14transposeNaivePiPKiii_param_3];
	mov.u32 	%r5, %ctaid.x;
	shl.b32 	%r6, %r5, 5;
	mov.u32 	%r7, %tid.x;
	add.s32 	%r8, %r6, %r7;
	mov.u32 	%r9, %ctaid.y;
	shl.b32 	%r10, %r9, 5;
	mov.u32 	%r11, %tid.y;
	add.s32 	%r12, %r10, %r11;
	mul.lo.s32 	%r13, %r4, %r3;
	mad.lo.s32 	%r1, %r3, %r12, %r8;
	mad.lo.s32 	%r15, %r4, %r8, %r12;
	max.u32 	%r16, %r1, %r15;
	setp.ge.u32 	%p1, %r16, %r13;
	@%p1 bra 	$L__BB0_2;
	cvta.to.global.u64 	%rd3, %rd2;
	cvta.to.global.u64 	%rd4, %rd1;
	mul.wide.s32 	%rd5, %r1, 4;
	add.s64 	%rd6, %rd3, %rd5;
	ld.global.u32 	%r17, [%rd6];
	mul.wide.s32 	%rd7, %r15, 4;
	add.s64 	%rd8, %rd4, %rd7;
	st.global.u32 	[%rd8], %r17;
$L__BB0_2:
	ret;

}
	// .globl	_Z16transposeNaiveV2PiPKiii
.visible .entry _Z16transposeNaiveV2PiPKiii(
	.param .u64 .ptr .align 1 _Z16transposeNaiveV2PiPKiii_param_0,
	.param .u64 .ptr .align 1 _Z16transposeNaiveV2PiPKiii_param_1,
	.param .u32 _Z16transposeNaiveV2PiPKiii_param_2,
	.param .u32 _Z16transposeNaiveV2PiPKiii_param_3
)
{
	.reg .pred 	%p<5>;
	.reg .b32 	%r<32>;
	.reg .b64 	%rd<15>;

	ld.param.u64 	%rd3, [_Z16transposeNaiveV2PiPKiii_param_0];
	ld.param.u64 	%rd4, [_Z16transposeNaiveV2PiPKiii_param_1];
	ld.param.u32 	%r9, [_Z16transposeNaiveV2PiPKiii_param_2];
	ld.param.u32 	%r10, [_Z16transposeNaiveV2PiPKiii_param_3];
	cvta.to.global.u64 	%rd5, %rd3;
	cvta.to.global.u64 	%rd1, %rd4;
	mov.u32 	%r11, %ctaid.x;
	shl.b32 	%r12, %r11, 5;
	mov.u32 	%r13, %tid.x;
	add.s32 	%r14, %r12, %r13;
	mov.u32 	%r15, %ctaid.y;
	shl.b32 	%r16, %r15, 5;
	mov.u32 	%r17, %tid.y;
	add.s32 	%r18, %r16, %r17;
	mul.lo.s32 	%r19, %r10, %r9;
	mad.lo.s32 	%r20, %r10, %r14, %r18;
	mad.lo.s32 	%r3, %r18, %r9, %r14;
	max.u32 	%r21, %r3, %r20;
	setp.ge.u32 	%p1, %r21, %r19;
	mul.wide.s32 	%rd6, %r20, 4;
	add.s64 	%rd2, %rd5, %rd6;
	@%p1 bra 	$L__BB1_2;
	mul.wide.s32 	%rd7, %r3, 4;
	add.s64 	%rd8, %rd1, %rd7;
	ld.global.u32 	%r22, [%rd8];
	st.global.u32 	[%rd2], %r22;
$L__BB1_2:
	shl.b32 	%r4, %r9, 3;
	add.s32 	%r5, %r3, %r4;
	add.s32 	%r6, %r20, 8;
	max.u32 	%r23, %r5, %r6;
	setp.ge.u32 	%p2, %r23, %r19;
	@%p2 bra 	$L__BB1_4;
	mul.wide.s32 	%rd9, %r5, 4;
	add.s64 	%rd10, %rd1, %rd9;
	ld.global.u32 	%r24, [%rd10];
	st.global.u32 	[%rd2+32], %r24;
$L__BB1_4:
	shl.b32 	%r25, %r9, 4;
	add.s32 	%r7, %r3, %r25;
	add.s32 	%r26, %r6, 8;
	max.u32 	%r27, %r7, %r26;
	setp.ge.u32 	%p3, %r27, %r19;
	@%p3 bra 	$L__BB1_6;
	mul.wide.s32 	%rd11, %r7, 4;
	add.s64 	%rd12, %rd1, %rd11;
	ld.global.u32 	%r28, [%rd12];
	st.global.u32 	[%rd2+64], %r28;
$L__BB1_6:
	add.s32 	%r8, %r7, %r4;
	add.s32 	%r29, %r6, 16;
	max.u32 	%r30, %r8, %r29;
	setp.ge.u32 	%p4, %r30, %r19;
	@%p4 bra 	$L__BB1_8;
	mul.wide.s32 	%rd13, %r8, 4;
	add.s64 	%rd14, %rd1, %rd13;
	ld.global.u32 	%r31, [%rd14];
	st.global.u32 	[%rd2+96], %r31;
$L__BB1_8:
	ret;

}
	// .globl	_Z21transposeSharedMemoryPiPKiii
.visible .entry _Z21transposeSharedMemoryPiPKiii(
	.param .u64 .ptr .align 1 _Z21transposeSharedMemoryPiPKiii_param_0,
	.param .u64 .ptr .align 1 _Z21transposeSharedMemoryPiPKiii_param_1,
	.param .u32 _Z21transposeSharedMemoryPiPKiii_param_2,
	.param .u32 _Z21transposeSharedMemoryPiPKiii_param_3
)
{
	.reg .pred 	%p<9>;
	.reg .b32 	%r<42>;
	.reg .b64 	%rd<21>;
	// demoted variable
	.shared .align 4 .b8 _ZZ21transposeSharedMemoryPiPKiiiE5s_mem[4224];
	ld.param.u64 	%rd3, [_Z21transposeSharedMemoryPiPKiii_param_0];
	ld.param.u64 	%rd4, [_Z21transposeSharedMemoryPiPKiii_param_1];
	ld.param.u32 	%r19, [_Z21transposeSharedMemoryPiPKiii_param_2];
	ld.param.u32 	%r20, [_Z21transposeSharedMemoryPiPKiii_param_3];
	cvta.to.global.u64 	%rd1, %rd4;
	cvta.to.global.u64 	%rd2, %rd3;
	mov.u32 	%r21, %ctaid.x;
	shl.b32 	%r1, %r21, 5;
	mov.u32 	%r2, %tid.x;
	add.s32 	%r22, %r1, %r2;
	mov.u32 	%r23, %ctaid.y;
	shl.b32 	%r3, %r23, 5;
	mov.u32 	%r4, %tid.y;
	add.s32 	%r24, %r3, %r4;
	mul.lo.s32 	%r5, %r20, %r19;
	shl.b32 	%r25, %r2, 2;
	mov.u32 	%r26, _ZZ21transposeSharedMemoryPiPKiiiE5s_mem;
	add.s32 	%r6, %r26, %r25;
	mad.lo.s32 	%r7, %r24, %r19, %r22;
	setp.ge.u32 	%p1, %r7, %r5;
	mad.lo.s32 	%r8, %r4, 132, %r6;
	@%p1 bra 	$L__BB2_2;
	mul.wide.s32 	%rd5, %r7, 4;
	add.s64 	%rd6, %rd1, %rd5;
	ld.global.u32 	%r27, [%rd6];
	st.shared.u32 	[%r8], %r27;
$L__BB2_2:
	shl.b32 	%r9, %r19, 3;
	add.s32 	%r10, %r7, %r9;
	setp.ge.u32 	%p2, %r10, %r5;
	@%p2 bra 	$L__BB2_4;
	mul.wide.s32 	%rd7, %r10, 4;
	add.s64 	%rd8, %rd1, %rd7;
	ld.global.u32 	%r28, [%rd8];
	st.shared.u32 	[%r8+1056], %r28;
$L__BB2_4:
	shl.b32 	%r29, %r19, 4;
	add.s32 	%r11, %r7, %r29;
	setp.ge.u32 	%p3, %r11, %r5;
	@%p3 bra 	$L__BB2_6;
	mul.wide.s32 	%rd9, %r11, 4;
	add.s64 	%rd10, %rd1, %rd9;
	ld.global.u32 	%r30, [%rd10];
	st.shared.u32 	[%r8+2112], %r30;
$L__BB2_6:
	add.s32 	%r12, %r11, %r9;
	setp.ge.u32 	%p4, %r12, %r5;
	@%p4 bra 	$L__BB2_8;
	mul.wide.s32 	%rd11, %r12, 4;
	add.s64 	%rd12, %rd1, %rd11;
	ld.global.u32 	%r31, [%rd12];
	st.shared.u32 	[%r8+3168], %r31;
$L__BB2_8:
	bar.sync 	0;
	add.s32 	%r32, %r3, %r2;
	add.s32 	%r33, %r1, %r4;
	shl.b32 	%r34, %r2, 7;
	add.s32 	%r35, %r6, %r34;
	mad.lo.s32 	%r13, %r33, %r20, %r32;
	setp.ge.u32 	%p5, %r13, %r5;
	shl.b32 	%r36, %r4, 2;
	add.s32 	%r14, %r35, %r36;
	@%p5 bra 	$L__BB2_10;
	ld.shared.u32 	%r37, [%r14];
	mul.wide.s32 	%rd13, %r13, 4;
	add.s64 	%rd14, %rd2, %rd13;
	st.global.u32 	[%rd14], %r37;
$L__BB2_10:
	shl.b32 	%r15, %r20, 3;
	add.s32 	%r16, %r13, %r15;
	setp.ge.u32 	%p6, %r16, %r5;
	@%p6 bra 	$L__BB2_12;
	ld.shared.u32 	%r38, [%r14+32];
	mul.wide.s32 	%rd15, %r16, 4;
	add.s64 	%rd16, %rd2, %rd15;
	st.global.u32 	[%rd16], %r38;
$L__BB2_12:
	shl.b32 	%r39, %r20, 4;
	add.s32 	%r17, %r13, %r39;
	setp.ge.u32 	%p7, %r17, %r5;
	@%p7 bra 	$L__BB2_14;
	ld.shared.u32 	%r40, [%r14+64];
	mul.wide.s32 	%rd17, %r17, 4;
	add.s64 	%rd18, %rd2, %rd17;
	st.global.u32 	[%rd18], %r40;
$L__BB2_14:
	add.s32 	%r18, %r17, %r15;
	setp.ge.u32 	%p8, %r18, %r5;
	@%p8 bra 	$L__BB2_16;
	ld.shared.u32 	%r41, [%r14+96];
	mul.wide.s32 	%rd19, %r18, 4;
	add.s64 	%rd20, %rd2, %rd19;
	st.global.u32 	[%rd20], %r41;
$L__BB2_16:
	ret;

}
	// .globl	_Z23transposeSharedMemoryV2PiPKiii
.visible .entry _Z23transposeSharedMemoryV2PiPKiii(
	.param .u64 .ptr .align 1 _Z23transposeSharedMemoryV2PiPKiii_param_0,
	.param .u64 .ptr .align 1 _Z23transposeSharedMemoryV2PiPKiii_param_1,
	.param .u32 _Z23transposeSharedMemoryV2PiPKiii_param_2,
	.param .u32 _Z23transposeSharedMemoryV2PiPKiii_param_3
)
.maxntid 32
{
	.reg .pred 	%p<194>;
	.reg .b32 	%r<241>;
	.reg .b64 	%rd<432>;
	// demoted variable
	.shared .align 4 .b8 _ZZ23transposeSharedMemoryV2PiPKiiiE5s_mem[4224];
	ld.param.u64 	%rd20, [_Z23transposeSharedMemoryV2PiPKiii_param_0];
	ld.param.u64 	%rd21, [_Z23transposeSharedMemoryV2PiPKiii_param_1];
	ld.param.u32 	%r68, [_Z23transposeSharedMemoryV2PiPKiii_param_2];
	ld.param.u32 	%r69, [_Z23transposeSharedMemoryV2PiPKiii_param_3];
	cvta.to.global.u64 	%rd1, %rd21;
	cvta.to.global.u64 	%rd2, %rd20;
	add.s32 	%r70, %r68, 31;
	shr.s32 	%r71, %r70, 31;
	shr.u32 	%r72, %r71, 27;
	add.s32 	%r73, %r70, %r72;
	shr.s32 	%r74, %r73, 5;
	cvt.s64.s32 	%rd3, %r74;
	mov.u32 	%r75, %ctaid.x;
	cvt.u64.u32 	%rd4, %r75;
	and.b64  	%rd22, %rd3, -4294967296;
	setp.ne.s64 	%p1, %rd22, 0;
	@%p1 bra 	$L__BB3_2;
	cvt.u32.u64 	%r76, %rd3;
	cvt.u32.u64 	%r77, %rd4;
	div.u32 	%r78, %r77, %r76;
	mul.lo.s32 	%r79, %r78, %r76;
	sub.s32 	%r80, %r77, %r79;
	cvt.u64.u32 	%rd430, %r78;
	cvt.u64.u32 	%rd431, %r80;
	bra.uni 	$L__BB3_3;
$L__BB3_2:
	div.u64 	%rd430, %rd4, %rd3;
	mul.lo.s64 	%rd23, %rd430, %rd3;
	sub.s64 	%rd431, %rd4, %rd23;
$L__BB3_3:
	mov.u32 	%r1, %tid.x;
	cvt.u64.u32 	%rd11, %r1;
	shl.b64 	%rd12, %rd430, 5;
	cvt.s64.s32 	%rd13, %r68;
	shl.b64 	%rd14, %rd431, 5;
	cvt.s64.s32 	%rd15, %r69;
	or.b64  	%rd16, %rd14, %rd11;
	setp.ge.u64 	%p2, %rd16, %rd13;
	mad.lo.s64 	%rd17, %rd12, %rd13, %rd16;
	setp.ge.u64 	%p3, %rd12, %rd15;
	mov.b32 	%r209, 0;
	or.pred  	%p4, %p2, %p3;
	@%p4 bra 	$L__BB3_5;
	shl.b64 	%rd25, %rd17, 2;
	add.s64 	%rd26, %rd1, %rd25;
	ld.global.u32 	%r209, [%rd26];
$L__BB3_5:
	shl.b32 	%r83, %r1, 2;
	mov.u32 	%r84, _ZZ23transposeSharedMemoryV2PiPKiiiE5s_mem;
	add.s32 	%r4, %r84, %r83;
	setp.ge.u64 	%p5, %rd16, %rd13;
	st.shared.u32 	[%r4], %r209;
	add.s64 	%rd27, %rd12, 1;
	setp.ge.u64 	%p6, %rd27, %rd15;
	mov.b32 	%r210, 0;
	or.pred  	%p7, %p5, %p6;
	@%p7 bra 	$L__BB3_7;
	add.s64 	%rd29, %rd17, %rd13;
	shl.b64 	%rd30, %rd29, 2;
	add.s64 	%rd31, %rd1, %rd30;
	ld.global.u32 	%r210, [%rd31];
$L__BB3_7:
	setp.ge.u64 	%p8, %rd16, %rd13;
	st.shared.u32 	[%r4+132], %r210;
	add.s64 	%rd32, %rd12, 2;
	setp.ge.u64 	%p9, %rd32, %rd15;
	mov.b32 	%r211, 0;
	or.pred  	%p10, %p8, %p9;
	@%p10 bra 	$L__BB3_9;
	shl.b32 	%r86, %r68, 1;
	cvt.s64.s32 	%rd34, %r86;
	add.s64 	%rd35, %rd17, %rd34;
	shl.b64 	%rd36, %rd35, 2;
	add.s64 	%rd37, %rd1, %rd36;
	ld.global.u32 	%r211, [%rd37];
$L__BB3_9:
	setp.ge.u64 	%p11, %rd16, %rd13;
	st.shared.u32 	[%r4+264], %r211;
	add.s64 	%rd38, %rd12, 3;
	setp.ge.u64 	%p12, %rd38, %rd15;
	mov.b32 	%r212, 0;
	or.pred  	%p13, %p11, %p12;
	@%p13 bra 	$L__BB3_11;
	mul.lo.s32 	%r88, %r68, 3;
	cvt.s64.s32 	%rd40, %r88;
	add.s64 	%rd41, %rd17, %rd40;
	shl.b64 	%rd42, %rd41, 2;
	add.s64 	%rd43, %rd1, %rd42;
	ld.global.u32 	%r212, [%rd43];
$L__BB3_11:
	setp.ge.u64 	%p14, %rd16, %rd13;
	st.shared.u32 	[%r4+396], %r212;
	add.s64 	%rd44, %rd12, 4;
	setp.ge.u64 	%p15, %rd44, %rd15;
	mov.b32 	%r213, 0;
	or.pred  	%p16, %p14, %p15;
	@%p16 bra 	$L__BB3_13;
	shl.b32 	%r90, %r68, 2;
	cvt.s64.s32 	%rd46, %r90;
	add.s64 	%rd47, %rd17, %rd46;
	shl.b64 	%rd48, %rd47, 2;
	add.s64 	%rd49, %rd1, %rd48;
	ld.global.u32 	%r213, [%rd49];
$L__BB3_13:
	setp.ge.u64 	%p17, %rd16, %rd13;
	st.shared.u32 	[%r4+528], %r213;
	add.s64 	%rd50, %rd12, 5;
	setp.ge.u64 	%p18, %rd50, %rd15;
	mov.b32 	%r214, 0;
	or.pred  	%p19, %p17, %p18;
	@%p19 bra 	$L__BB3_15;
	mul.lo.s32 	%r92, %r68, 5;
	cvt.s64.s32 	%rd52, %r92;
	add.s64 	%rd53, %rd17, %rd52;
	shl.b64 	%rd54, %rd53, 2;
	add.s64 	%rd55, %rd1, %rd54;
	ld.global.u32 	%r214, [%rd55];
$L__BB3_15:
	setp.ge.u64 	%p20, %rd16, %rd13;
	st.shared.u32 	[%r4+660], %r214;
	add.s64 	%rd56, %rd12, 6;
	setp.ge.u64 	%p21, %rd56, %rd15;
	mov.b32 	%r215, 0;
	or.pred  	%p22, %p20, %p21;
	@%p22 bra 	$L__BB3_17;
	mul.lo.s32 	%r94, %r68, 6;
	cvt.s64.s32 	%rd58, %r94;
	add.s64 	%rd59, %rd17, %rd58;
	shl.b64 	%rd60, %rd59, 2;
	add.s64 	%rd61, %rd1, %rd60;
	ld.global.u32 	%r215, [%rd61];
$L__BB3_17:
	setp.ge.u64 	%p23, %rd16, %rd13;
	st.shared.u32 	[%r4+792], %r215;
	add.s64 	%rd62, %rd12, 7;
	setp.ge.u64 	%p24, %rd62, %rd15;
	mov.b32 	%r216, 0;
	or.pred  	%p25, %p23, %p24;
	@%p25 bra 	$L__BB3_19;
	mul.lo.s32 	%r96, %r68, 7;
	cvt.s64.s32 	%rd64, %r96;
	add.s64 	%rd65, %rd17, %rd64;
	shl.b64 	%rd66, %rd65, 2;
	add.s64 	%rd67, %rd1, %rd66;
	ld.global.u32 	%r216, [%rd67];
$L__BB3_19:
	setp.ge.u64 	%p26, %rd16, %rd13;
	st.shared.u32 	[%r4+924], %r216;
	add.s64 	%rd68, %rd12, 8;
	setp.ge.u64 	%p27, %rd68, %rd15;
	mov.b32 	%r217, 0;
	or.pred  	%p28, %p26, %p27;
	@%p28 bra 	$L__BB3_21;
	shl.b32 	%r98, %r68, 3;
	cvt.s64.s32 	%rd70, %r98;
	add.s64 	%rd71, %rd17, %rd70;
	shl.b64 	%rd72, %rd71, 2;
	add.s64 	%rd73, %rd1, %rd72;
	ld.global.u32 	%r217, [%rd73];
$L__BB3_21:
	setp.ge.u64 	%p29, %rd16, %rd13;
	st.shared.u32 	[%r4+1056], %r217;
	add.s64 	%rd74, %rd12, 9;
	setp.ge.u64 	%p30, %rd74, %rd15;
	mov.b32 	%r218, 0;
	or.pred  	%p31, %p29, %p30;
	@%p31 bra 	$L__BB3_23;
	mul.lo.s32 	%r100, %r68, 9;
	cvt.s64.s32 	%rd76, %r100;
	add.s64 	%rd77, %rd17, %rd76;
	shl.b64 	%rd78, %rd77, 2;
	add.s64 	%rd79, %rd1, %rd78;
	ld.global.u32 	%r218, [%rd79];
$L__BB3_23:
	setp.ge.u64 	%p32, %rd16, %rd13;
	st.shared.u32 	[%r4+1188], %r218;
	add.s64 	%rd80, %rd12, 10;
	setp.ge.u64 	%p33, %rd80, %rd15;
	mov.b32 	%r219, 0;
	or.pred  	%p34, %p32, %p33;
	@%p34 bra 	$L__BB3_25;
	mul.lo.s32 	%r102, %r68, 10;
	cvt.s64.s32 	%rd82, %r102;
	add.s64 	%rd83, %rd17, %rd82;
	shl.b64 	%rd84, %rd83, 2;
	add.s64 	%rd85, %rd1, %rd84;
	ld.global.u32 	%r219, [%rd85];
$L__BB3_25:
	setp.ge.u64 	%p35, %rd16, %rd13;
	st.shared.u32 	[%r4+1320], %r219;
	add.s64 	%rd86, %rd12, 11;
	setp.ge.u64 	%p36, %rd86, %rd15;
	mov.b32 	%r220, 0;
	or.pred  	%p37, %p35, %p36;
	@%p37 bra 	$L__BB3_27;
	mul.lo.s32 	%r104, %r68, 11;
	cvt.s64.s32 	%rd88, %r104;
	add.s64 	%rd89, %rd17, %rd88;
	shl.b64 	%rd90, %rd89, 2;
	add.s64 	%rd91, %rd1, %rd90;
	ld.global.u32 	%r220, [%rd91];
$L__BB3_27:
	setp.ge.u64 	%p38, %rd16, %rd13;
	st.shared.u32 	[%r4+1452], %r220;
	add.s64 	%rd92, %rd12, 12;
	setp.ge.u64 	%p39, %rd92, %rd15;
	mov.b32 	%r221, 0;
	or.pred  	%p40, %p38, %p39;
	@%p40 bra 	$L__BB3_29;
	mul.lo.s32 	%r106, %r68, 12;
	cvt.s64.s32 	%rd94, %r106;
	add.s64 	%rd95, %rd17, %rd94;
	shl.b64 	%rd96, %rd95, 2;
	add.s64 	%rd97, %rd1, %rd96;
	ld.global.u32 	%r221, [%rd97];
$L__BB3_29:
	setp.ge.u64 	%p41, %rd16, %rd13;
	st.shared.u32 	[%r4+1584], %r221;
	add.s64 	%rd98, %rd12, 13;
	setp.ge.u64 	%p42, %rd98, %rd15;
	mov.b32 	%r222, 0;
	or.pred  	%p43, %p41, %p42;
	@%p43 bra 	$L__BB3_31;
	mul.lo.s32 	%r108, %r68, 13;
	cvt.s64.s32 	%rd100, %r108;
	add.s64 	%rd101, %rd17, %rd100;
	shl.b64 	%rd102, %rd101, 2;
	add.s64 	%rd103, %rd1, %rd102;
	ld.global.u32 	%r222, [%rd103];
$L__BB3_31:
	setp.ge.u64 	%p44, %rd16, %rd13;
	st.shared.u32 	[%r4+1716], %r222;
	add.s64 	%rd104, %rd12, 14;
	setp.ge.u64 	%p45, %rd104, %rd15;
	mov.b32 	%r223, 0;
	or.pred  	%p46, %p44, %p45;
	@%p46 bra 	$L__BB3_33;
	mul.lo.s32 	%r110, %r68, 14;
	cvt.s64.s32 	%rd106, %r110;
	add.s64 	%rd107, %rd17, %rd106;
	shl.b64 	%rd108, %rd107, 2;
	add.s64 	%rd109, %rd1, %rd108;
	ld.global.u32 	%r223, [%rd109];
$L__BB3_33:
	setp.ge.u64 	%p47, %rd16, %rd13;
	st.shared.u32 	[%r4+1848], %r223;
	add.s64 	%rd110, %rd12, 15;
	setp.ge.u64 	%p48, %rd110, %rd15;
	mov.b32 	%r224, 0;
	or.pred  	%p49, %p47, %p48;
	@%p49 bra 	$L__BB3_35;
	mul.lo.s32 	%r112, %r68, 15;
	cvt.s64.s32 	%rd112, %r112;
	add.s64 	%rd113, %rd17, %rd112;
	shl.b64 	%rd114, %rd113, 2;
	add.s64 	%rd115, %rd1, %rd114;
	ld.global.u32 	%r224, [%rd115];
$L__BB3_35:
	setp.ge.u64 	%p50, %rd16, %rd13;
	st.shared.u32 	[%r4+1980], %r224;
	add.s64 	%rd116, %rd12, 16;
	setp.ge.u64 	%p51, %rd116, %rd15;
	mov.b32 	%r225, 0;
	or.pred  	%p52, %p50, %p51;
	@%p52 bra 	$L__BB3_37;
	shl.b32 	%r114, %r68, 4;
	cvt.s64.s32 	%rd118, %r114;
	add.s64 	%rd119, %rd17, %rd118;
	shl.b64 	%rd120, %rd119, 2;
	add.s64 	%rd121, %rd1, %rd120;
	ld.global.u32 	%r225, [%rd121];
$L__BB3_37:
	setp.ge.u64 	%p53, %rd16, %rd13;
	st.shared.u32 	[%r4+2112], %r225;
	add.s64 	%rd122, %rd12, 17;
	setp.ge.u64 	%p54, %rd122, %rd15;
	mov.b32 	%r226, 0;
	or.pred  	%p55, %p53, %p54;
	@%p55 bra 	$L__BB3_39;
	mul.lo.s32 	%r116, %r68, 17;
	cvt.s64.s32 	%rd124, %r116;
	add.s64 	%rd125, %rd17, %rd124;
	shl.b64 	%rd126, %rd125, 2;
	add.s64 	%rd127, %rd1, %rd126;
	ld.global.u32 	%r226, [%rd127];
$L__BB3_39:
	setp.ge.u64 	%p56, %rd16, %rd13;
	st.shared.u32 	[%r4+2244], %r226;
	add.s64 	%rd128, %rd12, 18;
	setp.ge.u64 	%p57, %rd128, %rd15;
	mov.b32 	%r227, 0;
	or.pred  	%p58, %p56, %p57;
	@%p58 bra 	$L__BB3_41;
	mul.lo.s32 	%r118, %r68, 18;
	cvt.s64.s32 	%rd130, %r118;
	add.s64 	%rd131, %rd17, %rd130;
	shl.b64 	%rd132, %rd131, 2;
	add.s64 	%rd133, %rd1, %rd132;
	ld.global.u32 	%r227, [%rd133];
$L__BB3_41:
	setp.ge.u64 	%p59, %rd16, %rd13;
	st.shared.u32 	[%r4+2376], %r227;
	add.s64 	%rd134, %rd12, 19;
	setp.ge.u64 	%p60, %rd134, %rd15;
	mov.b32 	%r228, 0;
	or.pred  	%p61, %p59, %p60;
	@%p61 bra 	$L__BB3_43;
	mul.lo.s32 	%r120, %r68, 19;
	cvt.s64.s32 	%rd136, %r120;
	add.s64 	%rd137, %rd17, %rd136;
	shl.b64 	%rd138, %rd137, 2;
	add.s64 	%rd139, %rd1, %rd138;
	ld.global.u32 	%r228, [%rd139];
$L__BB3_43:
	setp.ge.u64 	%p62, %rd16, %rd13;
	st.shared.u32 	[%r4+2508], %r228;
	add.s64 	%rd140, %rd12, 20;
	setp.ge.u64 	%p63, %rd140, %rd15;
	mov.b32 	%r229, 0;
	or.pred  	%p64, %p62, %p63;
	@%p64 bra 	$L__BB3_45;
	mul.lo.s32 	%r122, %r68, 20;
	cvt.s64.s32 	%rd142, %r122;
	add.s64 	%rd143, %rd17, %rd142;
	shl.b64 	%rd144, %rd143, 2;
	add.s64 	%rd145, %rd1, %rd144;
	ld.global.u32 	%r229, [%rd145];
$L__BB3_45:
	setp.ge.u64 	%p65, %rd16, %rd13;
	st.shared.u32 	[%r4+2640], %r229;
	add.s64 	%rd146, %rd12, 21;
	setp.ge.u64 	%p66, %rd146, %rd15;
	mov.b32 	%r230, 0;
	or.pred  	%p67, %p65, %p66;
	@%p67 bra 	$L__BB3_47;
	mul.lo.s32 	%r124, %r68, 21;
	cvt.s64.s32 	%rd148, %r124;
	add.s64 	%rd149, %rd17, %rd148;
	shl.b64 	%rd150, %rd149, 2;
	add.s64 	%rd151, %rd1, %rd150;
	ld.global.u32 	%r230, [%rd151];
$L__BB3_47:
	setp.ge.u64 	%p68, %rd16, %rd13;
	st.shared.u32 	[%r4+2772], %r230;
	add.s64 	%rd152, %rd12, 22;
	setp.ge.u64 	%p69, %rd152, %rd15;
	mov.b32 	%r231, 0;
	or.pred  	%p70, %p68, %p69;
	@%p70 bra 	$L__BB3_49;
	mul.lo.s32 	%r126, %r68, 22;
	cvt.s64.s32 	%rd154, %r126;
	add.s64 	%rd155, %rd17, %rd154;
	shl.b64 	%rd156, %rd155, 2;
	add.s64 	%rd157, %rd1, %rd156;
	ld.global.u32 	%r231, [%rd157];
$L__BB3_49:
	setp.ge.u64 	%p71, %rd16, %rd13;
	st.shared.u32 	[%r4+2904], %r231;
	add.s64 	%rd158, %rd12, 23;
	setp.ge.u64 	%p72, %rd158, %rd15;
	mov.b32 	%r232, 0;
	or.pred  	%p73, %p71, %p72;
	@%p73 bra 	$L__BB3_51;
	mul.lo.s32 	%r128, %r68, 23;
	cvt.s64.s32 	%rd160, %r128;
	add.s64 	%rd161, %rd17, %rd160;
	shl.b64 	%rd162, %rd161, 2;
	add.s64 	%rd163, %rd1, %rd162;
	ld.global.u32 	%r232, [%rd163];
$L__BB3_51:
	setp.ge.u64 	%p74, %rd16, %rd13;
	st.shared.u32 	[%r4+3036], %r232;
	add.s64 	%rd164, %rd12, 24;
	setp.ge.u64 	%p75, %rd164, %rd15;
	mov.b32 	%r233, 0;
	or.pred  	%p76, %p74, %p75;
	@%p76 bra 	$L__BB3_53;
	mul.lo.s32 	%r130, %r68, 24;
	cvt.s64.s32 	%rd166, %r130;
	add.s64 	%rd167, %rd17, %rd166;
	shl.b64 	%rd168, %rd167, 2;
	add.s64 	%rd169, %rd1, %rd168;
	ld.global.u32 	%r233, [%rd169];
$L__BB3_53:
	setp.ge.u64 	%p77, %rd16, %rd13;
	st.shared.u32 	[%r4+3168], %r233;
	add.s64 	%rd170, %rd12, 25;
	setp.ge.u64 	%p78, %rd170, %rd15;
	mov.b32 	%r234, 0;
	or.pred  	%p79, %p77, %p78;
	@%p79 bra 	$L__BB3_55;
	mul.lo.s32 	%r132, %r68, 25;
	cvt.s64.s32 	%rd172, %r132;
	add.s64 	%rd173, %rd17, %rd172;
	shl.b64 	%rd174, %rd173, 2;
	add.s64 	%rd175, %rd1, %rd174;
	ld.global.u32 	%r234, [%rd175];
$L__BB3_55:
	setp.ge.u64 	%p80, %rd16, %rd13;
	st.shared.u32 	[%r4+3300], %r234;
	add.s64 	%rd176, %rd12, 26;
	setp.ge.u64 	%p81, %rd176, %rd15;
	mov.b32 	%r235, 0;
	or.pred  	%p82, %p80, %p81;
	@%p82 bra 	$L__BB3_57;
	mul.lo.s32 	%r134, %r68, 26;
	cvt.s64.s32 	%rd178, %r134;
	add.s64 	%rd179, %rd17, %rd178;
	shl.b64 	%rd180, %rd179, 2;
	add.s64 	%rd181, %rd1, %rd180;
	ld.global.u32 	%r235, [%rd181];
$L__BB3_57:
	setp.ge.u64 	%p83, %rd16, %rd13;
	st.shared.u32 	[%r4+3432], %r235;
	add.s64 	%rd182, %rd12, 27;
	setp.ge.u64 	%p84, %rd182, %rd15;
	mov.b32 	%r236, 0;
	or.pred  	%p85, %p83, %p84;
	@%p85 bra 	$L__BB3_59;
	mul.lo.s32 	%r136, %r68, 27;
	cvt.s64.s32 	%rd184, %r136;
	add.s64 	%rd185, %rd17, %rd184;
	shl.b64 	%rd186, %rd185, 2;
	add.s64 	%rd187, %rd1, %rd186;
	ld.global.u32 	%r236, [%rd187];
$L__BB3_59:
	setp.ge.u64 	%p86, %rd16, %rd13;
	st.shared.u32 	[%r4+3564], %r236;
	add.s64 	%rd188, %rd12, 28;
	setp.ge.u64 	%p87, %rd188, %rd15;
	mov.b32 	%r237, 0;
	or.pred  	%p88, %p86, %p87;
	@%p88 bra 	$L__BB3_61;
	mul.lo.s32 	%r138, %r68, 28;
	cvt.s64.s32 	%rd190, %r138;
	add.s64 	%rd191, %rd17, %rd190;
	shl.b64 	%rd192, %rd191, 2;
	add.s64 	%rd193, %rd1, %rd192;
	ld.global.u32 	%r237, [%rd193];
$L__BB3_61:
	setp.ge.u64 	%p89, %rd16, %rd13;
	st.shared.u32 	[%r4+3696], %r237;
	add.s64 	%rd194, %rd12, 29;
	setp.ge.u64 	%p90, %rd194, %rd15;
	mov.b32 	%r238, 0;
	or.pred  	%p91, %p89, %p90;
	@%p91 bra 	$L__BB3_63;
	mul.lo.s32 	%r140, %r68, 29;
	cvt.s64.s32 	%rd196, %r140;
	add.s64 	%rd197, %rd17, %rd196;
	shl.b64 	%rd198, %rd197, 2;
	add.s64 	%rd199, %rd1, %rd198;
	ld.global.u32 	%r238, [%rd199];
$L__BB3_63:
	setp.ge.u64 	%p92, %rd16, %rd13;
	st.shared.u32 	[%r4+3828], %r238;
	add.s64 	%rd200, %rd12, 30;
	setp.ge.u64 	%p93, %rd200, %rd15;
	mov.b32 	%r239, 0;
	or.pred  	%p94, %p92, %p93;
	@%p94 bra 	$L__BB3_65;
	mul.lo.s32 	%r142, %r68, 30;
	cvt.s64.s32 	%rd202, %r142;
	add.s64 	%rd203, %rd17, %rd202;
	shl.b64 	%rd204, %rd203, 2;
	add.s64 	%rd205, %rd1, %rd204;
	ld.global.u32 	%r239, [%rd205];
$L__BB3_65:
	setp.ge.u64 	%p95, %rd16, %rd13;
	st.shared.u32 	[%r4+3960], %r239;
	add.s64 	%rd206, %rd12, 31;
	setp.ge.u64 	%p96, %rd206, %rd15;
	mov.b32 	%r240, 0;
	or.pred  	%p97, %p95, %p96;
	@%p97 bra 	$L__BB3_67;
	mul.lo.s32 	%r144, %r68, 31;
	cvt.s64.s32 	%rd208, %r144;
	add.s64 	%rd209, %rd17, %rd208;
	shl.b64 	%rd210, %rd209, 2;
	add.s64 	%rd211, %rd1, %rd210;
	ld.global.u32 	%r240, [%rd211];
$L__BB3_67:
	cvt.u32.u64 	%r145, %rd11;
	st.shared.u32 	[%r4+4092], %r240;
	bar.sync 	0;
	add.s64 	%rd18, %rd12, %rd11;
	setp.ge.u64 	%p98, %rd18, %rd15;
	shl.b32 	%r146, %r145, 7;
	add.s32 	%r67, %r4, %r146;
	mad.lo.s64 	%rd19, %rd14, %rd15, %rd18;
	setp.ge.u64 	%p99, %rd14, %rd13;
	or.pred  	%p100, %p98, %p99;
	@%p100 bra 	$L__BB3_69;
	ld.shared.u32 	%r147, [%r67];
	shl.b64 	%rd212, %rd19, 2;
	add.s64 	%rd213, %rd2, %rd212;
	st.global.u32 	[%rd213], %r147;
$L__BB3_69:
	setp.ge.u64 	%p101, %rd18, %rd15;
	add.s64 	%rd215, %rd14, 1;
	setp.ge.u64 	%p102, %rd215, %rd13;
	or.pred  	%p103, %p101, %p102;
	@%p103 bra 	$L__BB3_71;
	ld.shared.u32 	%r148, [%r67+4];
	add.s64 	%rd217, %rd19, %rd15;
	shl.b64 	%rd218, %rd217, 2;
	add.s64 	%rd219, %rd2, %rd218;
	st.global.u32 	[%rd219], %r148;
$L__BB3_71:
	setp.ge.u64 	%p104, %rd18, %rd15;
	add.s64 	%rd221, %rd14, 2;
	setp.ge.u64 	%p105, %rd221, %rd13;
	or.pred  	%p106, %p104, %p105;
	@%p106 bra 	$L__BB3_73;
	ld.shared.u32 	%r149, [%r67+8];
	shl.b32 	%r150, %r69, 1;
	cvt.s64.s32 	%rd223, %r150;
	add.s64 	%rd224, %rd19, %rd223;
	shl.b64 	%rd225, %rd224, 2;
	add.s64 	%rd226, %rd2, %rd225;
	st.global.u32 	[%rd226], %r149;
$L__BB3_73:
	setp.ge.u64 	%p107, %rd18, %rd15;
	add.s64 	%rd228, %rd14, 3;
	setp.ge.u64 	%p108, %rd228, %rd13;
	or.pred  	%p109, %p107, %p108;
	@%p109 bra 	$L__BB3_75;
	ld.shared.u32 	%r151, [%r67+12];
	mul.lo.s32 	%r152, %r69, 3;
	cvt.s64.s32 	%rd230, %r152;
	add.s64 	%rd231, %rd19, %rd230;
	shl.b64 	%rd232, %rd231, 2;
	add.s64 	%rd233, %rd2, %rd232;
	st.global.u32 	[%rd233], %r151;
$L__BB3_75:
	setp.ge.u64 	%p110, %rd18, %rd15;
	add.s64 	%rd235, %rd14, 4;
	setp.ge.u64 	%p111, %rd235, %rd13;
	or.pred  	%p112, %p110, %p111;
	@%p112 bra 	$L__BB3_77;
	ld.shared.u32 	%r153, [%r67+16];
	shl.b32 	%r154, %r69, 2;
	cvt.s64.s32 	%rd237, %r154;
	add.s64 	%rd238, %rd19, %rd237;
	shl.b64 	%rd239, %rd238, 2;
	add.s64 	%rd240, %rd2, %rd239;
	st.global.u32 	[%rd240], %r153;
$L__BB3_77:
	setp.ge.u64 	%p113, %rd18, %rd15;
	add.s64 	%rd242, %rd14, 5;
	setp.ge.u64 	%p114, %rd242, %rd13;
	or.pred  	%p115, %p113, %p114;
	@%p115 bra 	$L__BB3_79;
	ld.shared.u32 	%r155, [%r67+20];
	mul.lo.s32 	%r156, %r69, 5;
	cvt.s64.s32 	%rd244, %r156;
	add.s64 	%rd245, %rd19, %rd244;
	shl.b64 	%rd246, %rd245, 2;
	add.s64 	%rd247, %rd2, %rd246;
	st.global.u32 	[%rd247], %r155;
$L__BB3_79:
	setp.ge.u64 	%p116, %rd18, %rd15;
	add.s64 	%rd249, %rd14, 6;
	setp.ge.u64 	%p117, %rd249, %rd13;
	or.pred  	%p118, %p116, %p117;
	@%p118 bra 	$L__BB3_81;
	ld.shared.u32 	%r157, [%r67+24];
	mul.lo.s32 	%r158, %r69, 6;
	cvt.s64.s32 	%rd251, %r158;
	add.s64 	%rd252, %rd19, %rd251;
	shl.b64 	%rd253, %rd252, 2;
	add.s64 	%rd254, %rd2, %rd253;
	st.global.u32 	[%rd254], %r157;
$L__BB3_81:
	setp.ge.u64 	%p119, %rd18, %rd15;
	add.s64 	%rd256, %rd14, 7;
	setp.ge.u64 	%p120, %rd256, %rd13;
	or.pred  	%p121, %p119, %p120;
	@%p121 bra 	$L__BB3_83;
	ld.shared.u32 	%r159, [%r67+28];
	mul.lo.s32 	%r160, %r69, 7;
	cvt.s64.s32 	%rd258, %r160;
	add.s64 	%rd259, %rd19, %rd258;
	shl.b64 	%rd260, %rd259, 2;
	add.s64 	%rd261, %rd2, %rd260;
	st.global.u32 	[%rd261], %r159;
$L__BB3_83:
	setp.ge.u64 	%p122, %rd18, %rd15;
	add.s64 	%rd263, %rd14, 8;
	setp.ge.u64 	%p123, %rd263, %rd13;
	or.pred  	%p124, %p122, %p123;
	@%p124 bra 	$L__BB3_85;
	ld.shared.u32 	%r161, [%r67+32];
	shl.b32 	%r162, %r69, 3;
	cvt.s64.s32 	%rd265, %r162;
	add.s64 	%rd266, %rd19, %rd265;
	shl.b64 	%rd267, %rd266, 2;
	add.s64 	%rd268, %rd2, %rd267;
	st.global.u32 	[%rd268], %r161;
$L__BB3_85:
	setp.ge.u64 	%p125, %rd18, %rd15;
	add.s64 	%rd270, %rd14, 9;
	setp.ge.u64 	%p126, %rd270, %rd13;
	or.pred  	%p127, %p125, %p126;
	@%p127 bra 	$L__BB3_87;
	ld.shared.u32 	%r163, [%r67+36];
	mul.lo.s32 	%r164, %r69, 9;
	cvt.s64.s32 	%rd272, %r164;
	add.s64 	%rd273, %rd19, %rd272;
	shl.b64 	%rd274, %rd273, 2;
	add.s64 	%rd275, %rd2, %rd274;
	st.global.u32 	[%rd275], %r163;
$L__BB3_87:
	setp.ge.u64 	%p128, %rd18, %rd15;
	add.s64 	%rd277, %rd14, 10;
	setp.ge.u64 	%p129, %rd277, %rd13;
	or.pred  	%p130, %p128, %p129;
	@%p130 bra 	$L__BB3_89;
	ld.shared.u32 	%r165, [%r67+40];
	mul.lo.s32 	%r166, %r69, 10;
	cvt.s64.s32 	%rd279, %r166;
	add.s64 	%rd280, %rd19, %rd279;
	shl.b64 	%rd281, %rd280, 2;
	add.s64 	%rd282, %rd2, %rd281;
	st.global.u32 	[%rd282], %r165;
$L__BB3_89:
	setp.ge.u64 	%p131, %rd18, %rd15;
	add.s64 	%rd284, %rd14, 11;
	setp.ge.u64 	%p132, %rd284, %rd13;
	or.pred  	%p133, %p131, %p132;
	@%p133 bra 	$L__BB3_91;
	ld.shared.u32 	%r167, [%r67+44];
	mul.lo.s32 	%r168, %r69, 11;
	cvt.s64.s32 	%rd286, %r168;
	add.s64 	%rd287, %rd19, %rd286;
	shl.b64 	%rd288, %rd287, 2;
	add.s64 	%rd289, %rd2, %rd288;
	st.global.u32 	[%rd289], %r167;
$L__BB3_91:
	setp.ge.u64 	%p134, %rd18, %rd15;
	add.s64 	%rd291, %rd14, 12;
	setp.ge.u64 	%p135, %rd291, %rd13;
	or.pred  	%p136, %p134, %p135;
	@%p136 bra 	$L__BB3_93;
	ld.shared.u32 	%r169, [%r67+48];
	mul.lo.s32 	%r170, %r69, 12;
	cvt.s64.s32 	%rd293, %r170;
	add.s64 	%rd294, %rd19, %rd293;
	shl.b64 	%rd295, %rd294, 2;
	add.s64 	%rd296, %rd2, %rd295;
	st.global.u32 	[%rd296], %r169;
$L__BB3_93:
	setp.ge.u64 	%p137, %rd18, %rd15;
	add.s64 	%rd298, %rd14, 13;
	setp.ge.u64 	%p138, %rd298, %rd13;
	or.pred  	%p139, %p137, %p138;
	@%p139 bra 	$L__BB3_95;
	ld.shared.u32 	%r171, [%r67+52];
	mul.lo.s32 	%r172, %r69, 13;
	cvt.s64.s32 	%rd300, %r172;
	add.s64 	%rd301, %rd19, %rd300;
	shl.b64 	%rd302, %rd301, 2;
	add.s64 	%rd303, %rd2, %rd302;
	st.global.u32 	[%rd303], %r171;
$L__BB3_95:
	setp.ge.u64 	%p140, %rd18, %rd15;
	add.s64 	%rd305, %rd14, 14;
	setp.ge.u64 	%p141, %rd305, %rd13;
	or.pred  	%p142, %p140, %p141;
	@%p142 bra 	$L__BB3_97;
	ld.shared.u32 	%r173, [%r67+56];
	mul.lo.s32 	%r174, %r69, 14;
	cvt.s64.s32 	%rd307, %r174;
	add.s64 	%rd308, %rd19, %rd307;
	shl.b64 	%rd309, %rd308, 2;
	add.s64 	%rd310, %rd2, %rd309;
	st.global.u32 	[%rd310], %r173;
$L__BB3_97:
	setp.ge.u64 	%p143, %rd18, %rd15;
	add.s64 	%rd312, %rd14, 15;
	setp.ge.u64 	%p144, %rd312, %rd13;
	or.pred  	%p145, %p143, %p144;
	@%p145 bra 	$L__BB3_99;
	ld.shared.u32 	%r175, [%r67+60];
	mul.lo.s32 	%r176, %r69, 15;
	cvt.s64.s32 	%rd314, %r176;
	add.s64 	%rd315, %rd19, %rd314;
	shl.b64 	%rd316, %rd315, 2;
	add.s64 	%rd317, %rd2, %rd316;
	st.global.u32 	[%rd317], %r175;
$L__BB3_99:
	setp.ge.u64 	%p146, %rd18, %rd15;
	add.s64 	%rd319, %rd14, 16;
	setp.ge.u64 	%p147, %rd319, %rd13;
	or.pred  	%p148, %p146, %p147;
	@%p148 bra 	$L__BB3_101;
	ld.shared.u32 	%r177, [%r67+64];
	shl.b32 	%r178, %r69, 4;
	cvt.s64.s32 	%rd321, %r178;
	add.s64 	%rd322, %rd19, %rd321;
	shl.b64 	%rd323, %rd322, 2;
	add.s64 	%rd324, %rd2, %rd323;
	st.global.u32 	[%rd324], %r177;
$L__BB3_101:
	setp.ge.u64 	%p149, %rd18, %rd15;
	add.s64 	%rd326, %rd14, 17;
	setp.ge.u64 	%p150, %rd326, %rd13;
	or.pred  	%p151, %p149, %p150;
	@%p151 bra 	$L__BB3_103;
	ld.shared.u32 	%r179, [%r67+68];
	mul.lo.s32 	%r180, %r69, 17;
	cvt.s64.s32 	%rd328, %r180;
	add.s64 	%rd329, %rd19, %rd328;
	shl.b64 	%rd330, %rd329, 2;
	add.s64 	%rd331, %rd2, %rd330;
	st.global.u32 	[%rd331], %r179;
$L__BB3_103:
	setp.ge.u64 	%p152, %rd18, %rd15;
	add.s64 	%rd333, %rd14, 18;
	setp.ge.u64 	%p153, %rd333, %rd13;
	or.pred  	%p154, %p152, %p153;
	@%p154 bra 	$L__BB3_105;
	ld.shared.u32 	%r181, [%r67+72];
	mul.lo.s32 	%r182, %r69, 18;
	cvt.s64.s32 	%rd335, %r182;
	add.s64 	%rd336, %rd19, %rd335;
	shl.b64 	%rd337, %rd336, 2;
	add.s64 	%rd338, %rd2, %rd337;
	st.global.u32 	[%rd338], %r181;
$L__BB3_105:
	setp.ge.u64 	%p155, %rd18, %rd15;
	add.s64 	%rd340, %rd14, 19;
	setp.ge.u64 	%p156, %rd340, %rd13;
	or.pred  	%p157, %p155, %p156;
	@%p157 bra 	$L__BB3_107;
	ld.shared.u32 	%r183, [%r67+76];
	mul.lo.s32 	%r184, %r69, 19;
	cvt.s64.s32 	%rd342, %r184;
	add.s64 	%rd343, %rd19, %rd342;
	shl.b64 	%rd344, %rd343, 2;
	add.s64 	%rd345, %rd2, %rd344;
	st.global.u32 	[%rd345], %r183;
$L__BB3_107:
	setp.ge.u64 	%p158, %rd18, %rd15;
	add.s64 	%rd347, %rd14, 20;
	setp.ge.u64 	%p159, %rd347, %rd13;
	or.pred  	%p160, %p158, %p159;
	@%p160 bra 	$L__BB3_109;
	ld.shared.u32 	%r185, [%r67+80];
	mul.lo.s32 	%r186, %r69, 20;
	cvt.s64.s32 	%rd349, %r186;
	add.s64 	%rd350, %rd19, %rd349;
	shl.b64 	%rd351, %rd350, 2;
	add.s64 	%rd352, %rd2, %rd351;
	st.global.u32 	[%rd352], %r185;
$L__BB3_109:
	setp.ge.u64 	%p161, %rd18, %rd15;
	add.s64 	%rd354, %rd14, 21;
	setp.ge.u64 	%p162, %rd354, %rd13;
	or.pred  	%p163, %p161, %p162;
	@%p163 bra 	$L__BB3_111;
	ld.shared.u32 	%r187, [%r67+84];
	mul.lo.s32 	%r188, %r69, 21;
	cvt.s64.s32 	%rd356, %r188;
	add.s64 	%rd357, %rd19, %rd356;
	shl.b64 	%rd358, %rd357, 2;
	add.s64 	%rd359, %rd2, %rd358;
	st.global.u32 	[%rd359], %r187;
$L__BB3_111:
	setp.ge.u64 	%p164, %rd18, %rd15;
	add.s64 	%rd361, %rd14, 22;
	setp.ge.u64 	%p165, %rd361, %rd13;
	or.pred  	%p166, %p164, %p165;
	@%p166 bra 	$L__BB3_113;
	ld.shared.u32 	%r189, [%r67+88];
	mul.lo.s32 	%r190, %r69, 22;
	cvt.s64.s32 	%rd363, %r190;
	add.s64 	%rd364, %rd19, %rd363;
	shl.b64 	%rd365, %rd364, 2;
	add.s64 	%rd366, %rd2, %rd365;
	st.global.u32 	[%rd366], %r189;
$L__BB3_113:
	setp.ge.u64 	%p167, %rd18, %rd15;
	add.s64 	%rd368, %rd14, 23;
	setp.ge.u64 	%p168, %rd368, %rd13;
	or.pred  	%p169, %p167, %p168;
	@%p169 bra 	$L__BB3_115;
	ld.shared.u32 	%r191, [%r67+92];
	mul.lo.s32 	%r192, %r69, 23;
	cvt.s64.s32 	%rd370, %r192;
	add.s64 	%rd371, %rd19, %rd370;
	shl.b64 	%rd372, %rd371, 2;
	add.s64 	%rd373, %rd2, %rd372;
	st.global.u32 	[%rd373], %r191;
$L__BB3_115:
	setp.ge.u64 	%p170, %rd18, %rd15;
	add.s64 	%rd375, %rd14, 24;
	setp.ge.u64 	%p171, %rd375, %rd13;
	or.pred  	%p172, %p170, %p171;
	@%p172 bra 	$L__BB3_117;
	ld.shared.u32 	%r193, [%r67+96];
	mul.lo.s32 	%r194, %r69, 24;
	cvt.s64.s32 	%rd377, %r194;
	add.s64 	%rd378, %rd19, %rd377;
	shl.b64 	%rd379, %rd378, 2;
	add.s64 	%rd380, %rd2, %rd379;
	st.global.u32 	[%rd380], %r193;
$L__BB3_117:
	setp.ge.u64 	%p173, %rd18, %rd15;
	add.s64 	%rd382, %rd14, 25;
	setp.ge.u64 	%p174, %rd382, %rd13;
	or.pred  	%p175, %p173, %p174;
	@%p175 bra 	$L__BB3_119;
	ld.shared.u32 	%r195, [%r67+100];
	mul.lo.s32 	%r196, %r69, 25;
	cvt.s64.s32 	%rd384, %r196;
	add.s64 	%rd385, %rd19, %rd384;
	shl.b64 	%rd386, %rd385, 2;
	add.s64 	%rd387, %rd2, %rd386;
	st.global.u32 	[%rd387], %r195;
$L__BB3_119:
	setp.ge.u64 	%p176, %rd18, %rd15;
	add.s64 	%rd389, %rd14, 26;
	setp.ge.u64 	%p177, %rd389, %rd13;
	or.pred  	%p178, %p176, %p177;
	@%p178 bra 	$L__BB3_121;
	ld.shared.u32 	%r197, [%r67+104];
	mul.lo.s32 	%r198, %r69, 26;
	cvt.s64.s32 	%rd391, %r198;
	add.s64 	%rd392, %rd19, %rd391;
	shl.b64 	%rd393, %rd392, 2;
	add.s64 	%rd394, %rd2, %rd393;
	st.global.u32 	[%rd394], %r197;
$L__BB3_121:
	setp.ge.u64 	%p179, %rd18, %rd15;
	add.s64 	%rd396, %rd14, 27;
	setp.ge.u64 	%p180, %rd396, %rd13;
	or.pred  	%p181, %p179, %p180;
	@%p181 bra 	$L__BB3_123;
	ld.shared.u32 	%r199, [%r67+108];
	mul.lo.s32 	%r200, %r69, 27;
	cvt.s64.s32 	%rd398, %r200;
	add.s64 	%rd399, %rd19, %rd398;
	shl.b64 	%rd400, %rd399, 2;
	add.s64 	%rd401, %rd2, %rd400;
	st.global.u32 	[%rd401], %r199;
$L__BB3_123:
	setp.ge.u64 	%p182, %rd18, %rd15;
	add.s64 	%rd403, %rd14, 28;
	setp.ge.u64 	%p183, %rd403, %rd13;
	or.pred  	%p184, %p182, %p183;
	@%p184 bra 	$L__BB3_125;
	ld.shared.u32 	%r201, [%r67+112];
	mul.lo.s32 	%r202, %r69, 28;
	cvt.s64.s32 	%rd405, %r202;
	add.s64 	%rd406, %rd19, %rd405;
	shl.b64 	%rd407, %rd406, 2;
	add.s64 	%rd408, %rd2, %rd407;
	st.global.u32 	[%rd408], %r201;
$L__BB3_125:
	setp.ge.u64 	%p185, %rd18, %rd15;
	add.s64 	%rd410, %rd14, 29;
	setp.ge.u64 	%p186, %rd410, %rd13;
	or.pred  	%p187, %p185, %p186;
	@%p187 bra 	$L__BB3_127;
	ld.shared.u32 	%r203, [%r67+116];
	mul.lo.s32 	%r204, %r69, 29;
	cvt.s64.s32 	%rd412, %r204;
	add.s64 	%rd413, %rd19, %rd412;
	shl.b64 	%rd414, %rd413, 2;
	add.s64 	%rd415, %rd2, %rd414;
	st.global.u32 	[%rd415], %r203;
$L__BB3_127:
	setp.ge.u64 	%p188, %rd18, %rd15;
	add.s64 	%rd417, %rd14, 30;
	setp.ge.u64 	%p189, %rd417, %rd13;
	or.pred  	%p190, %p188, %p189;
	@%p190 bra 	$L__BB3_129;
	ld.shared.u32 	%r205, [%r67+120];
	mul.lo.s32 	%r206, %r69, 30;
	cvt.s64.s32 	%rd419, %r206;
	add.s64 	%rd420, %rd19, %rd419;
	shl.b64 	%rd421, %rd420, 2;
	add.s64 	%rd422, %rd2, %rd421;
	st.global.u32 	[%rd422], %r205;
$L__BB3_129:
	setp.ge.u64 	%p191, %rd18, %rd15;
	add.s64 	%rd424, %rd14, 31;
	setp.ge.u64 	%p192, %rd424, %rd13;
	or.pred  	%p193, %p191, %p192;
	@%p193 bra 	$L__BB3_131;
	ld.shared.u32 	%r207, [%r67+124];
	mul.lo.s32 	%r208, %r69, 31;
	cvt.s64.s32 	%rd426, %r208;
	add.s64 	%rd427, %rd19, %rd426;
	shl.b64 	%rd428, %rd427, 2;
	add.s64 	%rd429, %rd2, %rd428;
	st.global.u32 	[%rd429], %r207;
$L__BB3_131:
	ret;

}


// ===== COMPILED SASS (sm_100) =====

	.target	sm_100

	.elftype	@"ET_EXEC"


//--------------------- .note.nv.tkinfo           --------------------------
	.section	.note.nv.tkinfo,"",@"SHT_NOTE"
	.sectionflags	@"SHF_NOTE_NV_TKINFO"
	.tkinfo
        /*0018*/ 	.word	0x00000002
        /*0030*/ 	.string	""
        /*0030*/ 	.string	"ptxas"
        /*0030*/ 	.string	"Cuda compilation tools, release 13.0, V13.0.88"
        /*0030*/ 	.string	"Build cuda_13.0.r13.0/compiler.36424714_0"
        /*0030*/ 	.string	"-arch sm_100 -m 64 "



//--------------------- .note.nv.cuinfo           --------------------------
	.section	.note.nv.cuinfo,"",@"SHT_NOTE"
	.sectionflags	@"SHF_NOTE_NV_CUINFO"
        /*0018*/ 	.short	0x0002
        /*001a*/ 	.short	0x0064
        /*001c*/ 	.short	0x0082
	.zero		2


//--------------------- .nv.info                  --------------------------
	.section	.nv.info,"",@"SHT_CUDA_INFO"
	.align	4


	//----- nvinfo : EIATTR_REGCOUNT
	.align		4
        /*0000*/ 	.byte	0x04, 0x2f
        /*0002*/ 	.short	(.L_1 - .L_0)
	.align		4
.L_0:
        /*0004*/ 	.word	index@(_Z14transposeNaivePiPKiii)
        /*0008*/ 	.word	0x00000008


	//----- nvinfo : EIATTR_FRAME_SIZE
	.align		4
.L_1:
        /*000c*/ 	.byte	0x04, 0x11
        /*000e*/ 	.short	(.L_3 - .L_2)
	.align		4
.L_2:
        /*0010*/ 	.word	index@(_Z14transposeNaivePiPKiii)
        /*0014*/ 	.word	0x00000000


	//----- nvinfo : EIATTR_REGCOUNT
	.align		4
.L_3:
        /*0018*/ 	.byte	0x04, 0x2f
        /*001a*/ 	.short	(.L_5 - .L_4)
	.align		4
.L_4:
        /*001c*/ 	.word	index@(_Z16transposeNaiveV2PiPKiii)
        /*0020*/ 	.word	0x00000012


	//----- nvinfo : EIATTR_FRAME_SIZE
	.align		4
.L_5:
        /*0024*/ 	.byte	0x04, 0x11
        /*0026*/ 	.short	(.L_7 - .L_6)
	.align		4
.L_6:
        /*0028*/ 	.word	index@(_Z16transposeNaiveV2PiPKiii)
        /*002c*/ 	.word	0x00000000


	//----- nvinfo : EIATTR_REGCOUNT
	.align		4
.L_7:
        /*0030*/ 	.byte	0x04, 0x2f
        /*0032*/ 	.short	(.L_9 - .L_8)
	.align		4
.L_8:
        /*0034*/ 	.word	index@(_Z21transposeSharedMemoryPiPKiii)
        /*0038*/ 	.word	0x0000001e


	//----- nvinfo : EIATTR_FRAME_SIZE
	.align		4
.L_9:
        /*003c*/ 	.byte	0x04, 0x11
        /*003e*/ 	.short	(.L_11 - .L_10)
	.align		4
.L_10:
        /*0040*/ 	.word	index@(_Z21transposeSharedMemoryPiPKiii)
        /*0044*/ 	.word	0x00000000


	//----- nvinfo : EIATTR_REGCOUNT
	.align		4
.L_11:
        /*0048*/ 	.byte	0x04, 0x2f
        /*004a*/ 	.short	(.L_13 - .L_12)
	.align		4
.L_12:
        /*004c*/ 	.word	index@(_Z23transposeSharedMemoryV2PiPKiii)
        /*0050*/ 	.word	0x00000040


	//----- nvinfo : EIATTR_FRAME_SIZE
	.align		4
.L_13:
        /*0054*/ 	.byte	0x04, 0x11
        /*0056*/ 	.short	(.L_15 - .L_14)
	.align		4
.L_14:
        /*0058*/ 	.word	index@($__internal_0_$__cuda_sm20_div_u64)
        /*005c*/ 	.word	0x00000000


	//----- nvinfo : EIATTR_FRAME_SIZE
	.align		4
.L_15:
        /*0060*/ 	.byte	0x04, 0x11
        /*0062*/ 	.short	(.L_17 - .L_16)
	.align		4
.L_16:
        /*0064*/ 	.word	index@(_Z23transposeSharedMemoryV2PiPKiii)
        /*0068*/ 	.word	0x00000000


	//----- nvinfo : EIATTR_MIN_STACK_SIZE
	.align		4
.L_17:
        /*006c*/ 	.byte	0x04, 0x12
        /*006e*/ 	.short	(.L_19 - .L_18)
	.align		4
.L_18:
        /*0070*/ 	.word	index@(_Z23transposeSharedMemoryV2PiPKiii)
        /*0074*/ 	.word	0x00000000


	//----- nvinfo : EIATTR_MIN_STACK_SIZE
	.align		4
.L_19:
        /*0078*/ 	.byte	0x04, 0x12
        /*007a*/ 	.short	(.L_21 - .L_20)
	.align		4
.L_20:
        /*007c*/ 	.word	index@(_Z21transposeSharedMemoryPiPKiii)
        /*0080*/ 	.word	0x00000000


	//----- nvinfo : EIATTR_MIN_STACK_SIZE
	.align		4
.L_21:
        /*0084*/ 	.byte	0x04, 0x12
        /*0086*/ 	.short	(.L_23 - .L_22)
	.align		4
.L_22:
        /*0088*/ 	.word	index@(_Z16transposeNaiveV2PiPKiii)
        /*008c*/ 	.word	0x00000000


	//----- nvinfo : EIATTR_MIN_STACK_SIZE
	.align		4
.L_23:
        /*0090*/ 	.byte	0x04, 0x12
        /*0092*/ 	.short	(.L_25 - .L_24)
	.align		4
.L_24:
        /*0094*/ 	.word	index@(_Z14transposeNaivePiPKiii)
        /*0098*/ 	.word	0x00000000
.L_25:


//--------------------- .nv.compat                --------------------------
	.section	.nv.compat,"",@"SHT_CUDA_COMPAT_INFO"
	.align	4
        /*0000*/ 	.byte	0x02, 0x09, 0x00, 0x00, 0x02, 0x02, 0x01, 0x00, 0x02, 0x05, 0x05, 0x00, 0x03, 0x07, 0x01, 0x01
        /*0010*/ 	.byte	0x02, 0x03, 0x00, 0x00, 0x02, 0x06, 0x01, 0x00, 0x04, 0x0b, 0x08, 0x00, 0x09, 0x00, 0x00, 0x00
        /*0020*/ 	.byte	0x00, 0x00, 0x00, 0x00


//--------------------- .nv.info._Z23transposeSharedMemoryV2PiPKiii --------------------------
	.section	.nv.info._Z23transposeSharedMemoryV2PiPKiii,"",@"SHT_CUDA_INFO"
	.sectionflags	@""
	.align	4


	//----- nvinfo : EIATTR_CUDA_API_VERSION
	.align		4
        /*0000*/ 	.byte	0x04, 0x37
        /*0002*/ 	.short	(.L_27 - .L_26)
.L_26:
        /*0004*/ 	.word	0x00000082


	//----- nvinfo : EIATTR_KPARAM_INFO
	.align		4
.L_27:
        /*0008*/ 	.byte	0x04, 0x17
        /*000a*/ 	.short	(.L_29 - .L_28)
.L_28:
        /*000c*/ 	.word	0x00000000
        /*0010*/ 	.short	0x0003
        /*0012*/ 	.short	0x0014
        /*0014*/ 	.byte	0x00, 0xf0, 0x11, 0x00


	//----- nvinfo : EIATTR_KPARAM_INFO
	.align		4
.L_29:
        /*0018*/ 	.byte	0x04, 0x17
        /*001a*/ 	.short	(.L_31 - .L_30)
.L_30:
        /*001c*/ 	.word	0x00000000
        /*0020*/ 	.short	0x0002
        /*0022*/ 	.short	0x0010
        /*0024*/ 	.byte	0x00, 0xf0, 0x11, 0x00


	//----- nvinfo : EIATTR_KPARAM_INFO
	.align		4
.L_31:
        /*0028*/ 	.byte	0x04, 0x17
        /*002a*/ 	.short	(.L_33 - .L_32)
.L_32:
        /*002c*/ 	.word	0x00000000
        /*0030*/ 	.short	0x0001
        /*0032*/ 	.short	0x0008
        /*0034*/ 	.byte	0x00, 0xf5, 0x21, 0x00


	//----- nvinfo : EIATTR_KPARAM_INFO
	.align		4
.L_33:
        /*0038*/ 	.byte	0x04, 0x17
        /*003a*/ 	.short	(.L_35 - .L_34)
.L_34:
        /*003c*/ 	.word	0x00000000
        /*0040*/ 	.short	0x0000
        /*0042*/ 	.short	0x0000
        /*0044*/ 	.byte	0x00, 0xf5, 0x21, 0x00


	//----- nvinfo : EIATTR_SPARSE_MMA_MASK
	.align		4
.L_35:
        /*0048*/ 	.byte	0x03, 0x50
        /*004a*/ 	.short	0x0000


	//----- nvinfo : EIATTR_MAXREG_COUNT
	.align		4
        /*004c*/ 	.byte	0x03, 0x1b
        /*004e*/ 	.short	0x00ff


	//----- nvinfo : EIATTR_NUM_BARRIERS
	.align		4
        /*0050*/ 	.byte	0x02, 0x4c
        /*0052*/ 	.byte	0x01
	.zero		1


	//----- nvinfo : EIATTR_MERCURY_ISA_VERSION
	.align		4
        /*0054*/ 	.byte	0x03, 0x5f
        /*0056*/ 	.short	0x0101


	//----- nvinfo : EIATTR_VRC_CTA_INIT_COUNT
	.align		4
        /*0058*/ 	.byte	0x02, 0x4a
	.zero		1
	.zero		1


	//----- nvinfo : EIATTR_EXIT_INSTR_OFFSETS
	.align		4
        /*005c*/ 	.byte	0x04, 0x1c
        /*005e*/ 	.short	(.L_37 - .L_36)


	//   ....[0]....
.L_36:
        /*0060*/ 	.word	0x00003ea0


	//   ....[1]....
        /*0064*/ 	.word	0x00003f30


	//----- nvinfo : EIATTR_MAX_THREADS
	.align		4
.L_37:
        /*0068*/ 	.byte	0x04, 0x05
        /*006a*/ 	.short	(.L_39 - .L_38)
.L_38:
        /*006c*/ 	.word	0x00000020
        /*0070*/ 	.word	0x00000001
        /*0074*/ 	.word	0x00000001


	//----- nvinfo : EIATTR_CRS_STACK_SIZE
	.align		4
.L_39:
        /*0078*/ 	.byte	0x04, 0x1e
        /*007a*/ 	.short	(.L_41 - .L_40)
.L_40:
        /*007c*/ 	.word	0x00000000


	//----- nvinfo : EIATTR_CBANK_PARAM_SIZE
	.align		4
.L_41:
        /*0080*/ 	.byte	0x03, 0x19
        /*0082*/ 	.short	0x0018


	//----- nvinfo : EIATTR_PARAM_CBANK
	.align		4
        /*0084*/ 	.byte	0x04, 0x0a
        /*0086*/ 	.short	(.L_43 - .L_42)
	.align		4
.L_42:
        /*0088*/ 	.word	index@(.nv.constant0._Z23transposeSharedMemoryV2PiPKiii)
        /*008c*/ 	.short	0x0380
        /*008e*/ 	.short	0x0018


	//----- nvinfo : EIATTR_SW_WAR
	.align		4
.L_43:
        /*0090*/ 	.byte	0x04, 0x36
        /*0092*/ 	.short	(.L_45 - .L_44)
.L_44:
        /*0094*/ 	.word	0x00000008
.L_45:


//--------------------- .nv.info._Z21transposeSharedMemoryPiPKiii --------------------------
	.section	.nv.info._Z21transposeSharedMemoryPiPKiii,"",@"SHT_CUDA_INFO"
	.sectionflags	@""
	.align	4


	//----- nvinfo : EIATTR_CUDA_API_VERSION
	.align		4
        /*0000*/ 	.byte	0x04, 0x37
        /*0002*/ 	.short	(.L_47 - .L_46)
.L_46:
        /*0004*/ 	.word	0x00000082


	//----- nvinfo : EIATTR_KPARAM_INFO
	.align		4
.L_47:
        /*0008*/ 	.byte	0x04, 0x17
        /*000a*/ 	.short	(.L_49 - .L_48)
.L_48:
        /*000c*/ 	.word	0x00000000
        /*0010*/ 	.short	0x0003
        /*0012*/ 	.short	0x0014
        /*0014*/ 	.byte	0x00, 0xf0, 0x11, 0x00


	//----- nvinfo : EIATTR_KPARAM_INFO
	.align		4
.L_49:
        /*0018*/ 	.byte	0x04, 0x17
        /*001a*/ 	.short	(.L_51 - .L_50)
.L_50:
        /*001c*/ 	.word	0x00000000
        /*0020*/ 	.short	0x0002
        /*0022*/ 	.short	0x0010
        /*0024*/ 	.byte	0x00, 0xf0, 0x11, 0x00


	//----- nvinfo : EIATTR_KPARAM_INFO
	.align		4
.L_51:
        /*0028*/ 	.byte	0x04, 0x17
        /*002a*/ 	.short	(.L_53 - .L_52)
.L_52:
        /*002c*/ 	.word	0x00000000
        /*0030*/ 	.short	0x0001
        /*0032*/ 	.short	0x0008
        /*0034*/ 	.byte	0x00, 0xf5, 0x21, 0x00


	//----- nvinfo : EIATTR_KPARAM_INFO
	.align		4
.L_53:
        /*0038*/ 	.byte	0x04, 0x17
        /*003a*/ 	.short	(.L_55 - .L_54)
.L_54:
        /*003c*/ 	.word	0x00000000
        /*0040*/ 	.short	0x0000
        /*0042*/ 	.short	0x0000
        /*0044*/ 	.byte	0x00, 0xf5, 0x21, 0x00


	//----- nvinfo : EIATTR_SPARSE_MMA_MASK
	.align		4
.L_55:
        /*0048*/ 	.byte	0x03, 0x50
        /*004a*/ 	.short	0x0000


	//----- nvinfo : EIATTR_MAXREG_COUNT
	.align		4
        /*004c*/ 	.byte	0x03, 0x1b
        /*004e*/ 	.short	0x00ff


	//----- nvinfo : EIATTR_NUM_BARRIERS
	.align		4
        /*0050*/ 	.byte	0x02, 0x4c
        /*0052*/ 	.byte	0x01
	.zero		1


	//----- nvinfo : EIATTR_MERCURY_ISA_VERSION
	.align		4
        /*0054*/ 	.byte	0x03, 0x5f
        /*0056*/ 	.short	0x0101


	//----- nvinfo : EIATTR_VRC_CTA_INIT_COUNT
	.align		4
        /*0058*/ 	.byte	0x02, 0x4a
	.zero		1
	.zero		1


	//----- nvinfo : EIATTR_EXIT_INSTR_OFFSETS
	.align		4
        /*005c*/ 	.byte	0x04, 0x1c
        /*005e*/ 	.short	(.L_57 - .L_56)


	//   ....[0]....
.L_56:
        /*0060*/ 	.word	0x00000400


	//   ....[1]....
        /*0064*/ 	.word	0x00000450


	//----- nvinfo : EIATTR_CBANK_PARAM_SIZE
	.align		4
.L_57:
        /*0068*/ 	.byte	0x03, 0x19
        /*006a*/ 	.short	0x0018


	//----- nvinfo : EIATTR_PARAM_CBANK
	.align		4
        /*006c*/ 	.byte	0x04, 0x0a
        /*006e*/ 	.short	(.L_59 - .L_58)
	.align		4
.L_58:
        /*0070*/ 	.word	index@(.nv.constant0._Z21transposeSharedMemoryPiPKiii)
        /*0074*/ 	.short	0x0380
        /*0076*/ 	.short	0x0018


	//----- nvinfo : EIATTR_SW_WAR
	.align		4
.L_59:
        /*0078*/ 	.byte	0x04, 0x36
        /*007a*/ 	.short	(.L_61 - .L_60)
.L_60:
        /*007c*/ 	.word	0x00000008
.L_61:


//--------------------- .nv.info._Z16transposeNaiveV2PiPKiii --------------------------
	.section	.nv.info._Z16transposeNaiveV2PiPKiii,"",@"SHT_CUDA_INFO"
	.sectionflags	@""
	.align	4


	//----- nvinfo : EIATTR_CUDA_API_VERSION
	.align		4
        /*0000*/ 	.byte	0x04, 0x37
        /*0002*/ 	.short	(.L_63 - .L_62)
.L_62:
        /*0004*/ 	.word	0x00000082


	//----- nvinfo : EIATTR_KPARAM_INFO
	.align		4
.L_63:
        /*0008*/ 	.byte	0x04, 0x17
        /*000a*/ 	.short	(.L_65 - .L_64)
.L_64:
        /*000c*/ 	.word	0x00000000
        /*0010*/ 	.short	0x0003
        /*0012*/ 	.short	0x0014
        /*0014*/ 	.byte	0x00, 0xf0, 0x11, 0x00


	//----- nvinfo : EIATTR_KPARAM_INFO
	.align		4
.L_65:
        /*0018*/ 	.byte	0x04, 0x17
        /*001a*/ 	.short	(.L_67 - .L_66)
.L_66:
        /*001c*/ 	.word	0x00000000
        /*0020*/ 	.short	0x0002
        /*0022*/ 	.short	0x0010
        /*0024*/ 	.byte	0x00, 0xf0, 0x11, 0x00


	//----- nvinfo : EIATTR_KPARAM_INFO
	.align		4
.L_67:
        /*0028*/ 	.byte	0x04, 0x17
        /*002a*/ 	.short	(.L_69 - .L_68)
.L_68:
        /*002c*/ 	.word	0x00000000
        /*0030*/ 	.short	0x0001
        /*0032*/ 	.short	0x0008
        /*0034*/ 	.byte	0x00, 0xf5, 0x21, 0x00


	//----- nvinfo : EIATTR_KPARAM_INFO
	.align		4
.L_69:
        /*0038*/ 	.byte	0x04, 0x17
        /*003a*/ 	.short	(.L_71 - .L_70)
.L_70:
        /*003c*/ 	.word	0x00000000
        /*0040*/ 	.short	0x0000
        /*0042*/ 	.short	0x0000
        /*0044*/ 	.byte	0x00, 0xf5, 0x21, 0x00


	//----- nvinfo : EIATTR_SPARSE_MMA_MASK
	.align		4
.L_71:
        /*0048*/ 	.byte	0x03, 0x50
        /*004a*/ 	.short	0x0000


	//----- nvinfo : EIATTR_MAXREG_COUNT
	.align		4
        /*004c*/ 	.byte	0x03, 0x1b
        /*004e*/ 	.short	0x00ff


	//----- nvinfo : EIATTR_MERCURY_ISA_VERSION
	.align		4
        /*0050*/ 	.byte	0x03, 0x5f
        /*0052*/ 	.short	0x0101


	//----- nvinfo : EIATTR_VRC_CTA_INIT_COUNT
	.align		4
        /*0054*/ 	.byte	0x02, 0x4a
	.zero		1
	.zero		1


	//----- nvinfo : EIATTR_EXIT_INSTR_OFFSETS
	.align		4
        /*0058*/ 	.byte	0x04, 0x1c
        /*005a*/ 	.short	(.L_73 - .L_72)


	//   ....[0]....
.L_72:
        /*005c*/ 	.word	0x00000250


	//   ....[1]....
        /*0060*/ 	.word	0x000002a0


	//----- nvinfo : EIATTR_CBANK_PARAM_SIZE
	.align		4
.L_73:
        /*0064*/ 	.byte	0x03, 0x19
        /*0066*/ 	.short	0x0018


	//----- nvinfo : EIATTR_PARAM_CBANK
	.align		4
        /*0068*/ 	.byte	0x04, 0x0a
        /*006a*/ 	.short	(.L_75 - .L_74)
	.align		4
.L_74:
        /*006c*/ 	.word	index@(.nv.constant0._Z16transposeNaiveV2PiPKiii)
        /*0070*/ 	.short	0x0380
        /*0072*/ 	.short	0x0018


	//----- nvinfo : EIATTR_SW_WAR
	.align		4
.L_75:
        /*0074*/ 	.byte	0x04, 0x36
        /*0076*/ 	.short	(.L_77 - .L_76)
.L_76:
        /*0078*/ 	.word	0x00000008
.L_77:


//--------------------- .nv.info._Z14transposeNaivePiPKiii --------------------------
	.section	.nv.info._Z14transposeNaivePiPKiii,"",@"SHT_CUDA_INFO"
	.sectionflags	@""
	.align	4


	//----- nvinfo : EIATTR_CUDA_API_VERSION
	.align		4
        /*0000*/ 	.byte	0x04, 0x37
        /*0002*/ 	.short	(.L_79 - .L_78)
.L_78:
        /*0004*/ 	.word	0x00000082


	//----- nvinfo : EIATTR_KPARAM_INFO
	.align		4
.L_79:
        /*0008*/ 	.byte	0x04, 0x17
        /*000a*/ 	.short	(.L_81 - .L_80)
.L_80:
        /*000c*/ 	.word	0x00000000
        /*0010*/ 	.short	0x0003
        /*0012*/ 	.short	0x0014
        /*0014*/ 	.byte	0x00, 0xf0, 0x11, 0x00


	//----- nvinfo : EIATTR_KPARAM_INFO
	.align		4
.L_81:
        /*0018*/ 	.byte	0x04, 0x17
        /*001a*/ 	.short	(.L_83 - .L_82)
.L_82:
        /*001c*/ 	.word	0x00000000
        /*0020*/ 	.short	0x0002
        /*0022*/ 	.short	0x0010
        /*0024*/ 	.byte	0x00, 0xf0, 0x11, 0x00


	//----- nvinfo : EIATTR_KPARAM_INFO
	.align		4
.L_83:
        /*0028*/ 	.byte	0x04, 0x17
        /*002a*/ 	.short	(.L_85 - .L_84)
.L_84:
        /*002c*/ 	.word	0x00000000
        /*0030*/ 	.short	0x0001
        /*0032*/ 	.short	0x0008
        /*0034*/ 	.byte	0x00, 0xf5, 0x21, 0x00


	//----- nvinfo : EIATTR_KPARAM_INFO
	.align		4
.L_85:
        /*0038*/ 	.byte	0x04, 0x17
        /*003a*/ 	.short	(.L_87 - .L_86)
.L_86:
        /*003c*/ 	.word	0x00000000
        /*0040*/ 	.short	0x0000
        /*0042*/ 	.short	0x0000
        /*0044*/ 	.byte	0x00, 0xf5, 0x21, 0x00


	//----- nvinfo : EIATTR_SPARSE_MMA_MASK
	.align		4
.L_87:
        /*0048*/ 	.byte	0x03, 0x50
        /*004a*/ 	.short	0x0000


	//----- nvinfo : EIATTR_MAXREG_COUNT
	.align		4
        /*004c*/ 	.byte	0x03, 0x1b
        /*004e*/ 	.short	0x00ff


	//----- nvinfo : EIATTR_MERCURY_ISA_VERSION
	.align		4
        /*0050*/ 	.byte	0x03, 0x5f
        /*0052*/ 	.short	0x0101


	//----- nvinfo : EIATTR_VRC_CTA_INIT_COUNT
	.align		4
        /*0054*/ 	.byte	0x02, 0x4a
	.zero		1
	.zero		1


	//----- nvinfo : EIATTR_EXIT_INSTR_OFFSETS
	.align		4
        /*0058*/ 	.byte	0x04, 0x1c
        /*005a*/ 	.short	(.L_89 - .L_88)


	//   ....[0]....
.L_88:
        /*005c*/ 	.word	0x000000d0


	//   ....[1]....
        /*0060*/ 	.word	0x00000150


	//----- nvinfo : EIATTR_CBANK_PARAM_SIZE
	.align		4
.L_89:
        /*0064*/ 	.byte	0x03, 0x19
        /*0066*/ 	.short	0x0018


	//----- nvinfo : EIATTR_PARAM_CBANK
	.align		4
        /*0068*/ 	.byte	0x04, 0x0a
        /*006a*/ 	.short	(.L_91 - .L_90)
	.align		4
.L_90:
        /*006c*/ 	.word	index@(.nv.constant0._Z14transposeNaivePiPKiii)
        /*0070*/ 	.short	0x0380
        /*0072*/ 	.short	0x0018


	//----- nvinfo : EIATTR_SW_WAR
	.align		4
.L_91:
        /*0074*/ 	.byte	0x04, 0x36
        /*0076*/ 	.short	(.L_93 - .L_92)
.L_92:
        /*0078*/ 	.word	0x00000008
.L_93:


//--------------------- .nv.callgraph             --------------------------
	.section	.nv.callgraph,"",@"SHT_CUDA_CALLGRAPH"
	.align	4
	.sectionentsize	8
	.align		4
        /*0000*/ 	.word	0x00000000
	.align		4
        /*0004*/ 	.word	0xffffffff
	.align		4
        /*0008*/ 	.word	0x00000000
	.align		4
        /*000c*/ 	.word	0xfffffffe
	.align		4
        /*0010*/ 	.word	0x00000000
	.align		4
        /*0014*/ 	.word	0xfffffffd
	.align		4
        /*0018*/ 	.word	0x00000000
	.align		4
        /*001c*/ 	.word	0xfffffffc


//--------------------- .text._Z23transposeSharedMemoryV2PiPKiii --------------------------
	.section	.text._Z23transposeSharedMemoryV2PiPKiii,"ax",@progbits
	.align	128
        .global         _Z23transposeSharedMemoryV2PiPKiii
        .type           _Z23transposeSharedMemoryV2PiPKiii,@function
        .size           _Z23transposeSharedMemoryV2PiPKiii,(.L_x_64 - _Z23transposeSharedMemoryV2PiPKiii)
        .other          _Z23transposeSharedMemoryV2PiPKiii,@"STO_CUDA_ENTRY STV_DEFAULT"
_Z23transposeSharedMemoryV2PiPKiii:
.text._Z23transposeSharedMemoryV2PiPKiii:
[----:B------:R-:W-:Y:S01]  /*0000*/  LDC R1, c[0x0][0x37c] ;  /* 0x0000df00ff017b82 */ /* 0x000fe20000000800 */
[----:B------:R-:W0:Y:S01]  /*0010*/  LDCU UR4, c[0x0][0x390] ;  /* 0x00007200ff0477ac */ /* 0x000e220008000800 */
[----:B------:R-:W1:Y:S01]  /*0020*/  S2R R2, SR_CTAID.X ;  /* 0x0000000000027919 */ /* 0x000e620000002500 */
[----:B0-----:R-:W-:-:S04]  /*0030*/  UIADD3 UR4, UPT, UPT, UR4, 0x1f, URZ ;  /* 0x0000001f04047890 */ /* 0x001fc8000fffe0ff */
[----:B------:R-:W-:-:S04]  /*0040*/  USHF.R.S32.HI UR5, URZ, 0x1f, UR4 ;  /* 0x0000001fff057899 */ /* 0x000fc80008011404 */
[----:B------:R-:W-:-:S04]  /*0050*/  ULEA.HI UR5, UR5, UR4, URZ, 0x5 ;  /* 0x0000000405057291 */ /* 0x000fc8000f8f28ff */
[----:B------:R-:W-:-:S04]  /*0060*/  USHF.R.S32.HI UR4, URZ, 0x5, UR5 ;  /* 0x00000005ff047899 */ /* 0x000fc80008011405 */
[----:B------:R-:W-:-:S04]  /*0070*/  USHF.R.S32.HI UR5, URZ, 0x1f, UR4 ;  /* 0x0000001fff057899 */ /* 0x000fc80008011404 */
[----:B------:R-:W-:-:S09]  /*0080*/  UISETP.NE.U32.AND UP0, UPT, UR5, URZ, UPT ;  /* 0x000000ff0500728c */ /* 0x000fd2000bf05070 */
[----:B-1----:R-:W-:Y:S05]  /*0090*/  BRA.U UP0, `(.L_x_0) ;  /* 0x00000001005c7547 */ /* 0x002fea000b800000 */
[----:B------:R-:W0:Y:S01]  /*00a0*/  I2F.U32.RP R0, UR4 ;  /* 0x0000000400007d06 */ /* 0x000e220008209000 */
[----:B------:R-:W-:Y:S01]  /*00b0*/  IMAD R3, RZ, RZ, -UR4 ;  /* 0x80000004ff037e24 */ /* 0x000fe2000f8e02ff */
[----:B------:R-:W-:Y:S01]  /*00c0*/  ISETP.NE.U32.AND P2, PT, RZ, UR4, PT ;  /* 0x00000004ff007c0c */ /* 0x000fe2000bf45070 */
[----:B------:R-:W-:-:S05]  /*00d0*/  IMAD.MOV.U32 R9, RZ, RZ, RZ ;  /* 0x000000ffff097224 */ /* 0x000fca00078e00ff */
[----:B0-----:R-:W0:Y:S02]  /*00e0*/  MUFU.RCP R0, R0 ;  /* 0x0000000000007308 */ /* 0x001e240000001000 */
[----:B0-----:R-:W-:-:S06]  /*00f0*/  VIADD R4, R0, 0xffffffe ;  /* 0x0ffffffe00047836 */ /* 0x001fcc0000000000 */
[----:B------:R0:W1:Y:S02]  /*0100*/  F2I.FTZ.U32.TRUNC.NTZ R5, R4 ;  /* 0x0000000400057305 */ /* 0x000064000021f000 */
[----:B0-----:R-:W-:Y:S02]  /*0110*/  IMAD.MOV.U32 R4, RZ, RZ, RZ ;  /* 0x000000ffff047224 */ /* 0x001fe400078e00ff */
[----:B-1----:R-:W-:-:S04]  /*0120*/  IMAD R3, R3, R5, RZ ;  /* 0x0000000503037224 */ /* 0x002fc800078e02ff */
[----:B------:R-:W-:-:S06]  /*0130*/  IMAD.HI.U32 R5, R5, R3, R4 ;  /* 0x0000000305057227 */ /* 0x000fcc00078e0004 */
[----:B------:R-:W-:-:S04]  /*0140*/  IMAD.HI.U32 R4, R5, R2, RZ ;  /* 0x0000000205047227 */ /* 0x000fc800078e00ff */
[----:B------:R-:W-:Y:S02]  /*0150*/  IMAD.MOV R3, RZ, RZ, -R4 ;  /* 0x000000ffff037224 */ /* 0x000fe400078e0a04 */
[----:B------:R-:W-:Y:S02]  /*0160*/  IMAD.MOV.U32 R5, RZ, RZ, RZ ;  /* 0x000000ffff057224 */ /* 0x000fe400078e00ff */
[----:B------:R-:W-:-:S05]  /*0170*/  IMAD R3, R3, UR4, R2 ;  /* 0x0000000403037c24 */ /* 0x000fca000f8e0202 */
[----:B------:R-:W-:-:S13]  /*0180*/  ISETP.GE.U32.AND P0, PT, R3, UR4, PT ;  /* 0x0000000403007c0c */ /* 0x000fda000bf06070 */
[----:B------:R-:W-:Y:S02]  /*0190*/  @P0 VIADD R3, R3, -UR4 ;  /* 0x8000000403030c36 */ /* 0x000fe40008000000 */
[----:B------:R-:W-:-:S03]  /*01a0*/  @P0 VIADD R4, R4, 0x1 ;  /* 0x0000000104040836 */ /* 0x000fc60000000000 */
[----:B------:R-:W-:-:S13]  /*01b0*/  ISETP.GE.U32.AND P1, PT, R3, UR4, PT ;  /* 0x0000000403007c0c */ /* 0x000fda000bf26070 */
[----:B------:R-:W-:Y:S01]  /*01c0*/  @P1 VIADD R4, R4, 0x1 ;  /* 0x0000000104041836 */ /* 0x000fe20000000000 */
[----:B------:R-:W-:-:S05]  /*01d0*/  @!P2 LOP3.LUT R4, RZ, UR4, RZ, 0x33, !PT ;  /* 0x00000004ff04ac12 */ /* 0x000fca000f8e33ff */
[----:B------:R-:W-:-:S04]  /*01e0*/  IMAD.MOV R3, RZ, RZ, -R4 ;  /* 0x000000ffff037224 */ /* 0x000fc800078e0a04 */
[----:B------:R-:W-:Y:S01]  /*01f0*/  IMAD R2, R3, UR4, R2 ;  /* 0x0000000403027c24 */ /* 0x000fe2000f8e0202 */
[----:B------:R-:W-:Y:S06]  /*0200*/  BRA `(.L_x_1) ;  /* 0x00000000002c7947 */ /* 0x000fec0003800000 */
.L_x_0:
[----:B------:R-:W-:-:S07]  /*0210*/  MOV R0, 0x230 ;  /* 0x0000023000007802 */ /* 0x000fce0000000f00 */
[----:B------:R-:W-:Y:S05]  /*0220*/  CALL.REL.NOINC `($__internal_0_$__cuda_sm20_div_u64) ;  /* 0x0000003c00447944 */ /* 0x000fea0003c00000 */
[----:B------:R-:W-:Y:S01]  /*0230*/  IADD3 R9, P0, PT, RZ, -R6, RZ ;  /* 0x80000006ff097210 */ /* 0x000fe20007f1e0ff */
[----:B------:R-:W-:Y:S02]  /*0240*/  IMAD.MOV.U32 R3, RZ, RZ, RZ ;  /* 0x000000ffff037224 */ /* 0x000fe400078e00ff */
[----:B------:R-:W-:Y:S02]  /*0250*/  IMAD.MOV.U32 R4, RZ, RZ, R6 ;  /* 0x000000ffff047224 */ /* 0x000fe400078e0006 */
[----:B------:R-:W-:Y:S02]  /*0260*/  IMAD.X R0, RZ, RZ, ~R7, P0 ;  /* 0x000000ffff007224 */ /* 0x000fe400000e0e07 */
[----:B------:R-:W-:-:S04]  /*0270*/  IMAD.WIDE.U32 R2, R9, UR4, R2 ;  /* 0x0000000409027c25 */ /* 0x000fc8000f8e0002 */
[----:B------:R-:W-:Y:S02]  /*0280*/  IMAD R0, R0, UR4, RZ ;  /* 0x0000000400007c24 */ /* 0x000fe4000f8e02ff */
[----:B------:R-:W-:Y:S02]  /*0290*/  IMAD.MOV.U32 R5, RZ, RZ, R7 ;  /* 0x000000ffff057224 */ /* 0x000fe400078e0007 */
[----:B------:R-:W-:-:S04]  /*02a0*/  IMAD R9, R9, UR5, R0 ;  /* 0x0000000509097c24 */ /* 0x000fc8000f8e0200 */
[----:B------:R-:W-:-:S07]  /*02b0*/  IMAD.IADD R9, R3, 0x1, R9 ;  /* 0x0000000103097824 */ /* 0x000fce00078e0209 */
.L_x_1:
[----:B------:R-:W0:Y:S01]  /*02c0*/  S2R R3, SR_TID.X ;  /* 0x0000000000037919 */ /* 0x000e220000002100 */
[----:B------:R-:W1:Y:S01]  /*02d0*/  LDC.64 R46, c[0x0][0x390] ;  /* 0x0000e400ff2e7b82 */ /* 0x000e620000000a00 */
[C---:B------:R-:W-:Y:S01]  /*02e0*/  IMAD.SHL.U32 R51, R4.reuse, 0x20, RZ ;  /* 0x0000002004337824 */ /* 0x040fe200078e00ff */
[----:B------:R-:W-:Y:S01]  /*02f0*/  SHF.L.U64.HI R5, R4, 0x5, R5 ;  /* 0x0000000504057819 */ /* 0x000fe20000010205 */
[C---:B------:R-:W-:Y:S01]  /*0300*/  IMAD.SHL.U32 R40, R2.reuse, 0x20, RZ ;  /* 0x0000002002287824 */ /* 0x040fe200078e00ff */
[----:B------:R-:W-:Y:S01]  /*0310*/  SHF.L.U64.HI R49, R2, 0x5, R9 ;  /* 0x0000000502317819 */ /* 0x000fe20000010209 */
[----:B------:R-:W2:Y:S01]  /*0320*/  LDCU.64 UR6, c[0x0][0x358] ;  /* 0x00006b00ff0677ac */ /* 0x000ea20008000a00 */
[C---:B------:R-:W-:Y:S02]  /*0330*/  IADD3 R0, P0, PT, R51.reuse, 0x1, RZ ;  /* 0x0000000133007810 */ /* 0x040fe40007f1e0ff */
[----:B------:R-:W-:-:S03]  /*0340*/  IADD3 R4, P4, PT, R51, 0x2, RZ ;  /* 0x0000000233047810 */ /* 0x000fc60007f9e0ff */
[----:B------:R-:W-:Y:S01]  /*0350*/  IMAD.X R7, RZ, RZ, R5, P0 ;  /* 0x000000ffff077224 */ /* 0x000fe200000e0605 */
[----:B-1----:R-:W-:Y:S01]  /*0360*/  ISETP.GE.U32.AND P3, PT, R0, R47, PT ;  /* 0x0000002f0000720c */ /* 0x002fe20003f66070 */
[----:B------:R-:W-:Y:S01]  /*0370*/  IMAD R6, R5, R46, RZ ;  /* 0x0000002e05067224 */ /* 0x000fe200078e02ff */
[----:B------:R-:W-:Y:S02]  /*0380*/  SHF.R.S32.HI R0, RZ, 0x1f, R47 ;  /* 0x0000001fff007819 */ /* 0x000fe4000001142f */
[----:B------:R-:W-:Y:S02]  /*0390*/  SHF.R.S32.HI R2, RZ, 0x1f, R46 ;  /* 0x0000001fff027819 */ /* 0x000fe4000001142e */
[----:B------:R-:W-:Y:S01]  /*03a0*/  ISETP.GE.U32.AND.EX P3, PT, R7, R0, PT, P3 ;  /* 0x000000000700720c */ /* 0x000fe20003f66130 */
[----:B------:R-:W-:Y:S01]  /*03b0*/  IMAD.X R7, RZ, RZ, R5, P4 ;  /* 0x000000ffff077224 */ /* 0x000fe200020e0605 */
[----:B0-----:R-:W-:Y:S01]  /*03c0*/  LOP3.LUT R48, R40, R3, RZ, 0xfc, !PT ;  /* 0x0000000328307212 */ /* 0x001fe200078efcff */
[----:B------:R-:W-:Y:S01]  /*03d0*/  IMAD R9, R2, R51, R6 ;  /* 0x0000003302097224 */ /* 0x000fe200078e0206 */
[----:B------:R-:W-:-:S02]  /*03e0*/  ISETP.GE.U32.AND P2, PT, R51, R47, PT ;  /* 0x0000002f3300720c */ /* 0x000fc40003f46070 */
[-C--:B------:R-:W-:Y:S01]  /*03f0*/  ISETP.GE.U32.AND P1, PT, R48, R46.reuse, PT ;  /* 0x0000002e3000720c */ /* 0x080fe20003f26070 */
[----:B------:R-:W-:Y:S01]  /*0400*/  IMAD.WIDE.U32 R20, R51, R46, R48 ;  /* 0x0000002e33147225 */ /* 0x000fe200078e0030 */
[----:B------:R-:W-:Y:S02]  /*0410*/  ISETP.GE.U32.AND.EX P2, PT, R5, R0, PT, P2 ;  /* 0x000000000500720c */ /* 0x000fe40003f46120 */
[-C--:B------:R-:W-:Y:S01]  /*0420*/  ISETP.GE.U32.OR.EX P3, PT, R49, R2.reuse, P3, P1 ;  /* 0x000000023100720c */ /* 0x080fe20001f66510 */
[----:B------:R-:W-:Y:S01]  /*0430*/  IMAD.IADD R6, R21, 0x1, R9 ;  /* 0x0000000115067824 */ /* 0x000fe200078e0209 */
[----:B------:R-:W-:Y:S02]  /*0440*/  ISETP.GE.U32.OR.EX P2, PT, R49, R2, P2, P1 ;  /* 0x000000023100720c */ /* 0x000fe40001746510 */
[----:B------:R-:W-:Y:S02]  /*0450*/  ISETP.GE.U32.AND P0, PT, R4, R47, PT ;  /* 0x0000002f0400720c */ /* 0x000fe40003f06070 */
[----:B------:R-:W-:-:S02]  /*0460*/  IADD3 R4, P5, PT, R51, 0x3, RZ ;  /* 0x0000000333047810 */ /* 0x000fc40007fbe0ff */
[----:B------:R-:W-:Y:S02]  /*0470*/  ISETP.GE.U32.AND.EX P0, PT, R7, R0, PT, P0 ;  /* 0x000000000700720c */ /* 0x000fe40003f06100 */
[----:B------:R-:W-:Y:S01]  /*0480*/  ISETP.GE.U32.AND P4, PT, R4, R47, PT ;  /* 0x0000002f0400720c */ /* 0x000fe20003f86070 */
[----:B------:R-:W-:Y:S01]  /*0490*/  IMAD.X R7, RZ, RZ, R5, P5 ;  /* 0x000000ffff077224 */ /* 0x000fe200028e0605 */
[----:B------:R-:W-:Y:S01]  /*04a0*/  ISETP.GE.U32.OR.EX P0, PT, R49, R2, P0, P1 ;  /* 0x000000023100720c */ /* 0x000fe20000706510 */
[----:B------:R-:W0:Y:S01]  /*04b0*/  @!P3 LDC.64 R14, c[0x0][0x388] ;  /* 0x0000e200ff0ebb82 */ /* 0x000e220000000a00 */
[----:B------:R-:W-:Y:S02]  /*04c0*/  @!P3 IADD3 R8, P5, PT, R20, R46, RZ ;  /* 0x0000002e1408b210 */ /* 0x000fe40007fbe0ff */
[----:B------:R-:W-:Y:S02]  /*04d0*/  ISETP.GE.U32.AND.EX P4, PT, R7, R0, PT, P4 ;  /* 0x000000000700720c */ /* 0x000fe40003f86140 */
[----:B------:R-:W-:Y:S01]  /*04e0*/  IADD3 R4, P6, PT, R51, 0x4, RZ ;  /* 0x0000000433047810 */ /* 0x000fe20007fde0ff */
[----:B------:R-:W-:Y:S01]  /*04f0*/  @!P3 IMAD.X R7, R2, 0x1, R6, P5 ;  /* 0x000000010207b824 */ /* 0x000fe200028e0606 */
[----:B------:R-:W-:Y:S01]  /*0500*/  ISETP.GE.U32.OR.EX P4, PT, R49, R2, P4, P1 ;  /* 0x000000023100720c */ /* 0x000fe20002786510 */
[----:B------:R-:W1:Y:S08]  /*0510*/  @!P2 LDC.64 R12, c[0x0][0x388] ;  /* 0x0000e200ff0cab82 */ /* 0x000e700000000a00 */
[----:B------:R-:W3:Y:S01]  /*0520*/  @!P0 LDC.64 R16, c[0x0][0x388] ;  /* 0x0000e200ff108b82 */ /* 0x000ee20000000a00 */
[----:B0-----:R-:W-:-:S07]  /*0530*/  @!P3 LEA R14, P5, R8, R14, 0x2 ;  /* 0x0000000e080eb211 */ /* 0x001fce00078a10ff */
[----:B------:R-:W0:Y:S01]  /*0540*/  @!P4 LDC.64 R18, c[0x0][0x388] ;  /* 0x0000e200ff12cb82 */ /* 0x000e220000000a00 */
[----:B------:R-:W-:Y:S01]  /*0550*/  @!P3 LEA.HI.X R15, R8, R15, R7, 0x2, P5 ;  /* 0x0000000f080fb211 */ /* 0x000fe200028f1407 */
[----:B------:R-:W-:Y:S01]  /*0560*/  IMAD.X R7, RZ, RZ, R5, P6 ;  /* 0x000000ffff077224 */ /* 0x000fe200030e0605 */
[----:B------:R-:W-:Y:S01]  /*0570*/  ISETP.GE.U32.AND P5, PT, R4, R47, PT ;  /* 0x0000002f0400720c */ /* 0x000fe20003fa6070 */
[----:B------:R-:W-:Y:S01]  /*0580*/  IMAD.MOV.U32 R8, RZ, RZ, RZ ;  /* 0x000000ffff087224 */ /* 0x000fe200078e00ff */
[----:B-1----:R-:W-:Y:S02]  /*0590*/  @!P2 LEA R12, P6, R20, R12, 0x2 ;  /* 0x0000000c140ca211 */ /* 0x002fe400078c10ff */
[----:B------:R-:W-:Y:S01]  /*05a0*/  ISETP.GE.U32.AND.EX P5, PT, R7, R0, PT, P5 ;  /* 0x000000000700720c */ /* 0x000fe20003fa6150 */
[----:B------:R-:W-:Y:S01]  /*05b0*/  @!P0 IMAD.SHL.U32 R7, R46, 0x2, RZ ;  /* 0x000000022e078824 */ /* 0x000fe200078e00ff */
[----:B------:R-:W-:Y:S01]  /*05c0*/  @!P2 LEA.HI.X R13, R20, R13, R6, 0x2, P6 ;  /* 0x0000000d140da211 */ /* 0x000fe200030f1406 */
[----:B--2---:R-:W2:Y:S01]  /*05d0*/  @!P3 LDG.E R8, desc[UR6][R14.64] ;  /* 0x000000060e08b981 */ /* 0x004ea2000c1e1900 */
[----:B------:R-:W-:Y:S01]  /*05e0*/  IMAD.MOV.U32 R11, RZ, RZ, RZ ;  /* 0x000000ffff0b7224 */ /* 0x000fe200078e00ff */
[----:B------:R-:W-:-:S02]  /*05f0*/  ISETP.GE.U32.OR.EX P3, PT, R49, R2, P5, P1 ;  /* 0x000000023100720c */ /* 0x000fc40002f66510 */
[----:B------:R-:W-:Y:S02]  /*0600*/  IADD3 R4, P6, PT, R51, 0x5, RZ ;  /* 0x0000000533047810 */ /* 0x000fe40007fde0ff */
[C---:B------:R-:W-:Y:S01]  /*0610*/  @!P0 IADD3 R10, P5, PT, R7.reuse, R20, RZ ;  /* 0x00000014070a8210 */ /* 0x040fe20007fbe0ff */
[----:B------:R1:W4:Y:S01]  /*0620*/  @!P2 LDG.E R11, desc[UR6][R12.64] ;  /* 0x000000060c0ba981 */ /* 0x000322000c1e1900 */
[----:B------:R-:W-:Y:S01]  /*0630*/  ISETP.GE.U32.AND P2, PT, R4, R47, PT ;  /* 0x0000002f0400720c */ /* 0x000fe20003f46070 */
[----:B------:R-:W-:Y:S01]  /*0640*/  IMAD.X R9, RZ, RZ, R5, P6 ;  /* 0x000000ffff097224 */ /* 0x000fe200030e0605 */
[----:B------:R-:W-:Y:S02]  /*0650*/  @!P0 LEA.HI.X.SX32 R7, R7, R6, 0x1, P5 ;  /* 0x0000000607078211 */ /* 0x000fe400028f0eff */
[C---:B---3--:R-:W-:Y:S02]  /*0660*/  @!P0 LEA R16, P5, R10.reuse, R16, 0x2 ;  /* 0x000000100a108211 */ /* 0x048fe400078a10ff */
[----:B------:R-:W-:Y:S01]  /*0670*/  ISETP.GE.U32.AND.EX P2, PT, R9, R0, PT, P2 ;  /* 0x000000000900720c */ /* 0x000fe20003f46120 */
[----:B------:R-:W3:Y:S01]  /*0680*/  @!P3 LDC.64 R22, c[0x0][0x388] ;  /* 0x0000e200ff16bb82 */ /* 0x000ee20000000a00 */
[----:B------:R-:W-:Y:S01]  /*0690*/  @!P0 LEA.HI.X R17, R10, R17, R7, 0x2, P5 ;  /* 0x000000110a118211 */ /* 0x000fe200028f1407 */
[----:B------:R-:W-:Y:S01]  /*06a0*/  @!P4 IMAD R7, R46, 0x3, RZ ;  /* 0x000000032e07c824 */ /* 0x000fe200078e02ff */
[----:B------:R-:W-:Y:S01]  /*06b0*/  ISETP.GE.U32.OR.EX P2, PT, R49, R2, P2, P1 ;  /* 0x000000023100720c */ /* 0x000fe20001746510 */
[----:B------:R-:W-:Y:S01]  /*06c0*/  IMAD.MOV.U32 R9, RZ, RZ, RZ ;  /* 0x000000ffff097224 */ /* 0x000fe200078e00ff */
[----:B------:R-:W-:-:S02]  /*06d0*/  IADD3 R4, P6, PT, R51, 0x6, RZ ;  /* 0x0000000633047810 */ /* 0x000fc40007fde0ff */
[----:B------:R-:W-:-:S03]  /*06e0*/  @!P4 IADD3 R10, P5, PT, R7, R20, RZ ;  /* 0x00000014070ac210 */ /* 0x000fc60007fbe0ff */
[----:B------:R5:W4:Y:S01]  /*06f0*/  @!P0 LDG.E R9, desc[UR6][R16.64] ;  /* 0x0000000610098981 */ /* 0x000b22000c1e1900 */
[----:B-1----:R-:W-:Y:S01]  /*0700*/  IMAD.X R13, RZ, RZ, R5, P6 ;  /* 0x000000ffff0d7224 */ /* 0x002fe200030e0605 */
[----:B------:R-:W-:Y:S02]  /*0710*/  @!P4 LEA.HI.X.SX32 R7, R7, R6, 0x1, P5 ;  /* 0x000000060707c211 */ /* 0x000fe400028f0eff */
[----:B------:R-:W-:Y:S02]  /*0720*/  ISETP.GE.U32.AND P0, PT, R4, R47, PT ;  /* 0x0000002f0400720c */ /* 0x000fe40003f06070 */
[C---:B0-----:R-:W-:Y:S01]  /*0730*/  @!P4 LEA R18, P5, R10.reuse, R18, 0x2 ;  /* 0x000000120a12c211 */ /* 0x041fe200078a10ff */
[----:B------:R-:W0:Y:S01]  /*0740*/  @!P2 LDC.64 R14, c[0x0][0x388] ;  /* 0x0000e200ff0eab82 */ /* 0x000e220000000a00 */
[----:B------:R-:W-:Y:S02]  /*0750*/  ISETP.GE.U32.AND.EX P0, PT, R13, R0, PT, P0 ;  /* 0x000000000d00720c */ /* 0x000fe40003f06100 */
[----:B------:R-:W-:Y:S01]  /*0760*/  @!P4 LEA.HI.X R19, R10, R19, R7, 0x2, P5 ;  /* 0x000000130a13c211 */ /* 0x000fe200028f1407 */
[----:B------:R-:W-:Y:S01]  /*0770*/  @!P3 IMAD.SHL.U32 R7, R46, 0x4, RZ ;  /* 0x000000042e07b824 */ /* 0x000fe200078e00ff */
[----:B------:R-:W-:Y:S01]  /*0780*/  IADD3 R4, P6, PT, R51, 0x7, RZ ;  /* 0x0000000733047810 */ /* 0x000fe20007fde0ff */
[----:B------:R-:W-:Y:S01]  /*0790*/  IMAD.MOV.U32 R10, RZ, RZ, RZ ;  /* 0x000000ffff0a7224 */ /* 0x000fe200078e00ff */
[----:B------:R-:W-:-:S02]  /*07a0*/  ISETP.GE.U32.OR.EX P0, PT, R49, R2, P0, P1 ;  /* 0x000000023100720c */ /* 0x000fc40000706510 */
[C---:B------:R-:W-:Y:S01]  /*07b0*/  @!P3 IADD3 R12, P5, PT, R7.reuse, R20, RZ ;  /* 0x00000014070cb210 */ /* 0x040fe20007fbe0ff */
[----:B------:R-:W-:Y:S02]  /*07c0*/  IMAD.X R13, RZ, RZ, R5, P6 ;  /* 0x000000ffff0d7224 */ /* 0x000fe400030e0605 */
[----:B------:R1:W4:Y:S01]  /*07d0*/  @!P4 LDG.E R10, desc[UR6][R18.64] ;  /* 0x00000006120ac981 */ /* 0x000322000c1e1900 */
[----:B------:R-:W-:Y:S02]  /*07e0*/  ISETP.GE.U32.AND P4, PT, R4, R47, PT ;  /* 0x0000002f0400720c */ /* 0x000fe40003f86070 */
[----:B------:R-:W-:Y:S02]  /*07f0*/  @!P3 LEA.HI.X.SX32 R7, R7, R6, 0x1, P5 ;  /* 0x000000060707b211 */ /* 0x000fe400028f0eff */
[C---:B---3--:R-:W-:Y:S02]  /*0800*/  @!P3 LEA R22, P5, R12.reuse, R22, 0x2 ;  /* 0x000000160c16b211 */ /* 0x048fe400078a10ff */
[----:B------:R-:W-:Y:S01]  /*0810*/  ISETP.GE.U32.AND.EX P4, PT, R13, R0, PT, P4 ;  /* 0x000000000d00720c */ /* 0x000fe20003f86140 */
[----:B-----5:R-:W3:Y:S01]  /*0820*/  @!P0 LDC.64 R16, c[0x0][0x388] ;  /* 0x0000e200ff108b82 */ /* 0x020ee20000000a00 */
[----:B------:R-:W-:Y:S01]  /*0830*/  @!P3 LEA.HI.X R23, R12, R23, R7, 0x2, P5 ;  /* 0x000000170c17b211 */ /* 0x000fe200028f1407 */
[----:B------:R-:W-:Y:S01]  /*0840*/  @!P2 IMAD R7, R46, 0x5, RZ ;  /* 0x000000052e07a824 */ /* 0x000fe200078e02ff */
[----:B------:R-:W-:Y:S01]  /*0850*/  ISETP.GE.U32.OR.EX P4, PT, R49, R2, P4, P1 ;  /* 0x000000023100720c */ /* 0x000fe20002786510 */
[----:B------:R-:W-:Y:S01]  /*0860*/  IMAD.MOV.U32 R12, RZ, RZ, RZ ;  /* 0x000000ffff0c7224 */ /* 0x000fe200078e00ff */
[----:B------:R-:W-:-:S02]  /*0870*/  IADD3 R4, P6, PT, R51, 0x8, RZ ;  /* 0x0000000833047810 */ /* 0x000fc40007fde0ff */
[----:B-1----:R-:W-:-:S03]  /*0880*/  @!P2 IADD3 R19, P5, PT, R7, R20, RZ ;  /* 0x000000140713a210 */ /* 0x002fc60007fbe0ff */
[----:B------:R1:W5:Y:S01]  /*0890*/  @!P3 LDG.E R12, desc[UR6][R22.64] ;  /* 0x00000006160cb981 */ /* 0x000362000c1e1900 */
[----:B------:R-:W-:Y:S01]  /*08a0*/  ISETP.GE.U32.AND P3, PT, R4, R47, PT ;  /* 0x0000002f0400720c */ /* 0x000fe20003f66070 */
[----:B------:R-:W-:Y:S01]  /*08b0*/  IMAD.X R13, RZ, RZ, R5, P6 ;  /* 0x000000ffff0d7224 */ /* 0x000fe200030e0605 */
[----:B------:R-:W-:Y:S01]  /*08c0*/  @!P2 LEA.HI.X.SX32 R4, R7, R6, 0x1, P5 ;  /* 0x000000060704a211 */ /* 0x000fe200028f0eff */
[----:B------:R-:W-:Y:S01]  /*08d0*/  IMAD.MOV.U32 R7, RZ, RZ, RZ ;  /* 0x000000ffff077224 */ /* 0x000fe200078e00ff */
[----:B0-----:R-:W-:Y:S02]  /*08e0*/  @!P2 LEA R18, P5, R19, R14, 0x2 ;  /* 0x0000000e1312a211 */ /* 0x001fe400078a10ff */
[----:B------:R-:W-:Y:S01]  /*08f0*/  ISETP.GE.U32.AND.EX P3, PT, R13, R0, PT, P3 ;  /* 0x000000000d00720c */ /* 0x000fe20003f66130 */
[----:B------:R-:W-:Y:S01]  /*0900*/  @!P0 IMAD R13, R46, 0x6, RZ ;  /* 0x000000062e0d8824 */ /* 0x000fe200078e02ff */
[----:B------:R-:W-:Y:S02]  /*0910*/  @!P2 LEA.HI.X R19, R19, R15, R4, 0x2, P5 ;  /* 0x0000000f1313a211 */ /* 0x000fe400028f1404 */
[----:B------:R-:W0:Y:S01]  /*0920*/  @!P4 LDC.64 R14, c[0x0][0x388] ;  /* 0x0000e200ff0ecb82 */ /* 0x000e220000000a00 */
[----:B------:R-:W-:-:S02]  /*0930*/  ISETP.GE.U32.OR.EX P3, PT, R49, R2, P3, P1 ;  /* 0x000000023100720c */ /* 0x000fc40001f66510 */
[----:B------:R-:W-:Y:S01]  /*0940*/  IADD3 R4, P6, PT, R51, 0x9, RZ ;  /* 0x0000000933047810 */ /* 0x000fe20007fde0ff */
[----:B------:R3:W5:Y:S01]  /*0950*/  @!P2 LDG.E R7, desc[UR6][R18.64] ;  /* 0x000000061207a981 */ /* 0x000762000c1e1900 */
[C---:B-1----:R-:W-:Y:S02]  /*0960*/  @!P0 IADD3 R23, P5, PT, R13.reuse, R20, RZ ;  /* 0x000000140d178210 */ /* 0x042fe40007fbe0ff */
[----:B------:R-:W-:Y:S01]  /*0970*/  ISETP.GE.U32.AND P2, PT, R4, R47, PT ;  /* 0x0000002f0400720c */ /* 0x000fe20003f46070 */
[----:B------:R-:W-:Y:S01]  /*0980*/  IMAD.X R21, RZ, RZ, R5, P6 ;  /* 0x000000ffff157224 */ /* 0x000fe200030e0605 */
[----:B------:R-:W-:Y:S02]  /*0990*/  @!P0 LEA.HI.X.SX32 R4, R13, R6, 0x1, P5 ;  /* 0x000000060d048211 */ /* 0x000fe400028f0eff */
[----:B---3--:R-:W-:Y:S02]  /*09a0*/  @!P0 LEA R22, P5, R23, R16, 0x2 ;  /* 0x0000001017168211 */ /* 0x008fe400078a10ff */
[----:B------:R-:W-:Y:S01]  /*09b0*/  ISETP.GE.U32.AND.EX P2, PT, R21, R0, PT, P2 ;  /* 0x000000001500720c */ /* 0x000fe20003f46120 */
[----:B------:R-:W-:Y:S01]  /*09c0*/  @!P4 IMAD R21, R46, 0x7, RZ ;  /* 0x000000072e15c824 */ /* 0x000fe200078e02ff */
[----:B------:R-:W-:Y:S01]  /*09d0*/  @!P0 LEA.HI.X R23, R23, R17, R4, 0x2, P5 ;  /* 0x0000001117178211 */ /* 0x000fe200028f1404 */
[----:B------:R-:W-:Y:S01]  /*09e0*/  IMAD.MOV.U32 R13, RZ, RZ, RZ ;  /* 0x000000ffff0d7224 */ /* 0x000fe200078e00ff */
[----:B------:R-:W1:Y:S01]  /*09f0*/  @!P3 LDC.64 R16, c[0x0][0x388] ;  /* 0x0000e200ff10bb82 */ /* 0x000e620000000a00 */
[----:B------:R-:W-:-:S02]  /*0a00*/  IADD3 R4, P6, PT, R51, 0xa, RZ ;  /* 0x0000000a33047810 */ /* 0x000fc40007fde0ff */
[----:B------:R-:W-:Y:S02]  /*0a10*/  ISETP.GE.U32.OR.EX P2, PT, R49, R2, P2, P1 ;  /* 0x000000023100720c */ /* 0x000fe40001746510 */
[C---:B------:R-:W-:Y:S01]  /*0a20*/  @!P4 IADD3 R24, P5, PT, R21.reuse, R20, RZ ;  /* 0x000000141518c210 */ /* 0x040fe20007fbe0ff */
[----:B------:R3:W5:Y:S01]  /*0a30*/  @!P0 LDG.E R13, desc[UR6][R22.64] ;  /* 0x00000006160d8981 */ /* 0x000762000c1e1900 */
[----:B------:R-:W-:Y:S01]  /*0a40*/  IMAD.X R19, RZ, RZ, R5, P6 ;  /* 0x000000ffff137224 */ /* 0x000fe200030e0605 */
[----:B------:R-:W-:Y:S02]  /*0a50*/  ISETP.GE.U32.AND P0, PT, R4, R47, PT ;  /* 0x0000002f0400720c */ /* 0x000fe40003f06070 */
[----:B------:R-:W-:Y:S02]  /*0a60*/  @!P4 LEA.HI.X.SX32 R21, R21, R6, 0x1, P5 ;  /* 0x000000061515c211 */ /* 0x000fe400028f0eff */
[----:B0-----:R-:W-:Y:S02]  /*0a70*/  @!P4 LEA R18, P5, R24, R14, 0x2 ;  /* 0x0000000e1812c211 */ /* 0x001fe400078a10ff */
[----:B------:R-:W-:-:S02]  /*0a80*/  ISETP.GE.U32.AND.EX P0, PT, R19, R0, PT, P0 ;  /* 0x000000001300720c */ /* 0x000fc40003f06100 */
[----:B------:R-:W-:Y:S01]  /*0a90*/  @!P4 LEA.HI.X R19, R24, R15, R21, 0x2, P5 ;  /* 0x0000000f1813c211 */ /* 0x000fe200028f1415 */
[----:B------:R-:W-:Y:S01]  /*0aa0*/  @!P3 IMAD.SHL.U32 R21, R46, 0x8, RZ ;  /* 0x000000082e15b824 */ /* 0x000fe200078e00ff */
[----:B------:R-:W0:Y:S01]  /*0ab0*/  @!P2 LDC.64 R14, c[0x0][0x388] ;  /* 0x0000e200ff0eab82 */ /* 0x000e220000000a00 */
[----:B------:R-:W-:Y:S02]  /*0ac0*/  CS2R R34, SRZ ;  /* 0x0000000000227805 */ /* 0x000fe4000001ff00 */
[----:B------:R-:W-:Y:S02]  /*0ad0*/  IADD3 R4, P6, PT, R51, 0xb, RZ ;  /* 0x0000000b33047810 */ /* 0x000fe40007fde0ff */
[----:B------:R-:W-:Y:S02]  /*0ae0*/  ISETP.GE.U32.OR.EX P0, PT, R49, R2, P0, P1 ;  /* 0x000000023100720c */ /* 0x000fe40000706510 */
[----:B------:R-:W-:Y:S01]  /*0af0*/  @!P3 IADD3 R24, P5, PT, R21, R20, RZ ;  /* 0x000000141518b210 */ /* 0x000fe20007fbe0ff */
[----:B------:R1:W5:Y:S01]  /*0b00*/  @!P4 LDG.E R35, desc[UR6][R18.64] ;  /* 0x000000061223c981 */ /* 0x000362000c1e1900 */
[----:B---3--:R-:W-:Y:S01]  /*0b10*/  IMAD.X R23, RZ, RZ, R5, P6 ;  /* 0x000000ffff177224 */ /* 0x008fe200030e0605 */
[----:B------:R-:W-:-:S02]  /*0b20*/  ISETP.GE.U32.AND P4, PT, R4, R47, PT ;  /* 0x0000002f0400720c */ /* 0x000fc40003f86070 */
[----:B------:R-:W-:Y:S02]  /*0b30*/  @!P3 LEA.HI.X.SX32 R21, R21, R6, 0x1, P5 ;  /* 0x000000061515b211 */ /* 0x000fe400028f0eff */
[C---:B-1----:R-:W-:Y:S02]  /*0b40*/  @!P3 LEA R22, P5, R24.reuse, R16, 0x2 ;  /* 0x000000101816b211 */ /* 0x042fe400078a10ff */
[----:B------:R-:W-:Y:S02]  /*0b50*/  ISETP.GE.U32.AND.EX P4, PT, R23, R0, PT, P4 ;  /* 0x000000001700720c */ /* 0x000fe40003f86140 */
[----:B------:R-:W-:Y:S01]  /*0b60*/  @!P3 LEA.HI.X R23, R24, R17, R21, 0x2, P5 ;  /* 0x000000111817b211 */ /* 0x000fe200028f1415 */
[----:B------:R-:W-:Y:S01]  /*0b70*/  @!P2 IMAD R21, R46, 0x9, RZ ;  /* 0x000000092e15a824 */ /* 0x000fe200078e02ff */
[----:B------:R-:W1:Y:S01]  /*0b80*/  @!P0 LDC.64 R16, c[0x0][0x388] ;  /* 0x0000e200ff108b82 */ /* 0x000e620000000a00 */
[----:B------:R-:W-:Y:S02]  /*0b90*/  ISETP.GE.U32.OR.EX P4, PT, R49, R2, P4, P1 ;  /* 0x000000023100720c */ /* 0x000fe40002786510 */
[----:B------:R-:W-:Y:S01]  /*0ba0*/  IADD3 R4, P6, PT, R51, 0xc, RZ ;  /* 0x0000000c33047810 */ /* 0x000fe20007fde0ff */
[----:B------:R3:W5:Y:S01]  /*0bb0*/  @!P3 LDG.E R34, desc[UR6][R22.64] ;  /* 0x000000061622b981 */ /* 0x000762000c1e1900 */
[----:B------:R-:W-:-:S02]  /*0bc0*/  @!P2 IADD3 R18, P5, PT, R21, R20, RZ ;  /* 0x000000141512a210 */ /* 0x000fc40007fbe0ff */
[----:B------:R-:W-:Y:S01]  /*0bd0*/  ISETP.GE.U32.AND P3, PT, R4, R47, PT ;  /* 0x0000002f0400720c */ /* 0x000fe20003f66070 */
[----:B------:R-:W-:Y:S01]  /*0be0*/  IMAD.X R19, RZ, RZ, R5, P6 ;  /* 0x000000ffff137224 */ /* 0x000fe200030e0605 */
[----:B------:R-:W-:Y:S02]  /*0bf0*/  @!P2 LEA.HI.X.SX32 R21, R21, R6, 0x1, P5 ;  /* 0x000000061515a211 */ /* 0x000fe400028f0eff */
[----:B0-----:R-:W-:Y:S02]  /*0c00*/  @!P2 LEA R24, P5, R18, R14, 0x2 ;  /* 0x0000000e1218a211 */ /* 0x001fe400078a10ff */
[----:B------:R-:W-:Y:S01]  /*0c10*/  ISETP.GE.U32.AND.EX P3, PT, R19, R0, PT, P3 ;  /* 0x000000001300720c */ /* 0x000fe20003f66130 */
[----:B------:R-:W-:Y:S01]  /*0c20*/  @!P0 IMAD R19, R46, 0xa, RZ ;  /* 0x0000000a2e138824 */ /* 0x000fe200078e02ff */
[----:B------:R-:W-:Y:S02]  /*0c30*/  @!P2 LEA.HI.X R25, R18, R15, R21, 0x2, P5 ;  /* 0x0000000f1219a211 */ /* 0x000fe400028f1415 */
[----:B------:R-:W-:Y:S01]  /*0c40*/  CS2R R32, SRZ ;  /* 0x0000000000207805 */ /* 0x000fe2000001ff00 */
[----:B------:R-:W0:Y:S01]  /*0c50*/  @!P4 LDC.64 R14, c[0x0][0x388] ;  /* 0x0000e200ff0ecb82 */ /* 0x000e220000000a00 */
[----:B------:R-:W-:-:S02]  /*0c60*/  IADD3 R4, P6, PT, R51, 0xd, RZ ;  /* 0x0000000d33047810 */ /* 0x000fc40007fde0ff */
[----:B------:R-:W-:Y:S02]  /*0c70*/  ISETP.GE.U32.OR.EX P3, PT, R49, R2, P3, P1 ;  /* 0x000000023100720c */ /* 0x000fe40001f66510 */
[C---:B---3--:R-:W-:Y:S01]  /*0c80*/  @!P0 IADD3 R22, P5, PT, R19.reuse, R20, RZ ;  /* 0x0000001413168210 */ /* 0x048fe20007fbe0ff */
[----:B------:R3:W5:Y:S01]  /*0c90*/  @!P2 LDG.E R33, desc[UR6][R24.64] ;  /* 0x000000061821a981 */ /* 0x000762000c1e1900 */
[----:B------:R-:W-:Y:S01]  /*0ca0*/  IMAD.X R21, RZ, RZ, R5, P6 ;  /* 0x000000ffff157224 */ /* 0x000fe200030e0605 */
[----:B------:R-:W-:Y:S02]  /*0cb0*/  ISETP.GE.U32.AND P2, PT, R4, R47, PT ;  /* 0x0000002f0400720c */ /* 0x000fe40003f46070 */
[----:B------:R-:W-:Y:S02]  /*0cc0*/  @!P0 LEA.HI.X.SX32 R19, R19, R6, 0x1, P5 ;  /* 0x0000000613138211 */ /* 0x000fe400028f0eff */
[----:B-1----:R-:W-:Y:S02]  /*0cd0*/  @!P0 LEA R18, P5, R22, R16, 0x2 ;  /* 0x0000001016128211 */ /* 0x002fe400078a10ff */
[----:B------:R-:W-:Y:S01]  /*0ce0*/  ISETP.GE.U32.AND.EX P2, PT, R21, R0, PT, P2 ;  /* 0x000000001500720c */ /* 0x000fe20003f46120 */
[----:B------:R-:W-:Y:S01]  /*0cf0*/  @!P4 IMAD R21, R46, 0xb, RZ ;  /* 0x0000000b2e15c824 */ /* 0x000fe200078e02ff */
[----:B------:R-:W-:-:S02]  /*0d00*/  @!P0 LEA.HI.X R19, R22, R17, R19, 0x2, P5 ;  /* 0x0000001116138211 */ /* 0x000fc400028f1413 */
[----:B------:R-:W1:Y:S01]  /*0d10*/  @!P3 LDC.64 R16, c[0x0][0x388] ;  /* 0x0000e200ff10bb82 */ /* 0x000e620000000a00 */
[----:B------:R-:W-:Y:S02]  /*0d20*/  ISETP.GE.U32.OR.EX P2, PT, R49, R2, P2, P1 ;  /* 0x000000023100720c */ /* 0x000fe40001746510 */
[----:B------:R-:W-:Y:S01]  /*0d30*/  IADD3 R4, P6, PT, R51, 0xe, RZ ;  /* 0x0000000e33047810 */ /* 0x000fe20007fde0ff */
[----:B------:R0:W5:Y:S01]  /*0d40*/  @!P0 LDG.E R32, desc[UR6][R18.64] ;  /* 0x0000000612208981 */ /* 0x000162000c1e1900 */
[C---:B---3--:R-:W-:Y:S02]  /*0d50*/  @!P4 IADD3 R24, P5, PT, R21.reuse, R20, RZ ;  /* 0x000000141518c210 */ /* 0x048fe40007fbe0ff */
[----:B------:R-:W-:Y:S01]  /*0d60*/  ISETP.GE.U32.AND P0, PT, R4, R47, PT ;  /* 0x0000002f0400720c */ /* 0x000fe20003f06070 */
[----:B------:R-:W-:Y:S01]  /*0d70*/  IMAD.X R23, RZ, RZ, R5, P6 ;  /* 0x000000ffff177224 */ /* 0x000fe200030e0605 */
[----:B------:R-:W-:Y:S02]  /*0d80*/  @!P4 LEA.HI.X.SX32 R21, R21, R6, 0x1, P5 ;  /* 0x000000061515c211 */ /* 0x000fe400028f0eff */
[----:B0-----:R-:W-:-:S02]  /*0d90*/  @!P4 LEA R22, P5, R24, R14, 0x2 ;  /* 0x0000000e1816c211 */ /* 0x001fc400078a10ff */
[----:B------:R-:W-:Y:S01]  /*0da0*/  ISETP.GE.U32.AND.EX P0, PT, R23, R0, PT, P0 ;  /* 0x000000001700720c */ /* 0x000fe20003f06100 */
[----:B------:R-:W-:Y:S01]  /*0db0*/  @!P3 IMAD R25, R46, 0xc, RZ ;  /* 0x0000000c2e19b824 */ /* 0x000fe200078e02ff */
[----:B------:R-:W-:Y:S02]  /*0dc0*/  @!P4 LEA.HI.X R23, R24, R15, R21, 0x2, P5 ;  /* 0x0000000f1817c211 */ /* 0x000fe400028f1415 */
[----:B------:R-:W0:Y:S01]  /*0dd0*/  @!P2 LDC.64 R14, c[0x0][0x388] ;  /* 0x0000e200ff0eab82 */ /* 0x000e220000000a00 */
[----:B------:R-:W-:Y:S01]  /*0de0*/  ISETP.GE.U32.OR.EX P0, PT, R49, R2, P0, P1 ;  /* 0x000000023100720c */ /* 0x000fe20000706510 */
[----:B------:R-:W-:Y:S01]  /*0df0*/  IMAD.MOV.U32 R21, RZ, RZ, RZ ;  /* 0x000000ffff157224 */ /* 0x000fe200078e00ff */
[----:B------:R-:W-:Y:S02]  /*0e00*/  IADD3 R4, P6, PT, R51, 0xf, RZ ;  /* 0x0000000f33047810 */ /* 0x000fe40007fde0ff */
[----:B------:R-:W-:-:S03]  /*0e10*/  @!P3 IADD3 R18, P5, PT, R25, R20, RZ ;  /* 0x000000141912b210 */ /* 0x000fc60007fbe0ff */
[----:B------:R3:W5:Y:S01]  /*0e20*/  @!P4 LDG.E R21, desc[UR6][R22.64] ;  /* 0x000000061615c981 */ /* 0x000762000c1e1900 */
[----:B------:R-:W-:Y:S01]  /*0e30*/  IMAD.X R19, RZ, RZ, R5, P6 ;  /* 0x000000ffff137224 */ /* 0x000fe200030e0605 */
[----:B------:R-:W-:Y:S02]  /*0e40*/  @!P3 LEA.HI.X.SX32 R25, R25, R6, 0x1, P5 ;  /* 0x000000061919b211 */ /* 0x000fe400028f0eff */
[----:B------:R-:W-:Y:S02]  /*0e50*/  ISETP.GE.U32.AND P4, PT, R4, R47, PT ;  /* 0x0000002f0400720c */ /* 0x000fe40003f86070 */
[----:B-1----:R-:W-:Y:S01]  /*0e60*/  @!P3 LEA R24, P5, R18, R16, 0x2 ;  /* 0x000000101218b211 */ /* 0x002fe200078a10ff */
[----:B------:R-:W-:Y:S01]  /*0e70*/  @!P2 IMAD R27, R46, 0xd, RZ ;  /* 0x0000000d2e1ba824 */ /* 0x000fe200078e02ff */
[----:B------:R-:W-:Y:S02]  /*0e80*/  ISETP.GE.U32.AND.EX P4, PT, R19, R0, PT, P4 ;  /* 0x000000001300720c */ /* 0x000fe40003f86140 */
[----:B------:R-:W-:Y:S01]  /*0e90*/  @!P3 LEA.HI.X R25, R18, R17, R25, 0x2, P5 ;  /* 0x000000111219b211 */ /* 0x000fe200028f1419 */
[----:B------:R-:W-:Y:S01]  /*0ea0*/  IMAD.MOV.U32 R19, RZ, RZ, RZ ;  /* 0x000000ffff137224 */ /* 0x000fe200078e00ff */
[----:B------:R-:W1:Y:S01]  /*0eb0*/  @!P0 LDC.64 R16, c[0x0][0x388] ;  /* 0x0000e200ff108b82 */ /* 0x000e620000000a00 */
[----:B------:R-:W-:-:S02]  /*0ec0*/  IADD3 R4, P6, PT, R51, 0x10, RZ ;  /* 0x0000001033047810 */ /* 0x000fc40007fde0ff */
[----:B------:R-:W-:Y:S02]  /*0ed0*/  ISETP.GE.U32.OR.EX P4, PT, R49, R2, P4, P1 ;  /* 0x000000023100720c */ /* 0x000fe40002786510 */
[C---:B------:R-:W-:Y:S01]  /*0ee0*/  @!P2 IADD3 R18, P5, PT, R27.reuse, R20, RZ ;  /* 0x000000141b12a210 */ /* 0x040fe20007fbe0ff */
[----:B------:R2:W5:Y:S01]  /*0ef0*/  @!P3 LDG.E R19, desc[UR6][R24.64] ;  /* 0x000000061813b981 */ /* 0x000562000c1e1900 */
[----:B---3--:R-:W-:Y:S01]  /*0f00*/  IMAD.X R23, RZ, RZ, R5, P6 ;  /* 0x000000ffff177224 */ /* 0x008fe200030e0605 */
[----:B------:R-:W-:Y:S02]  /*0f10*/  ISETP.GE.U32.AND P3, PT, R4, R47, PT ;  /* 0x0000002f0400720c */ /* 0x000fe40003f66070 */
[----:B------:R-:W-:Y:S02]  /*0f20*/  @!P2 LEA.HI.X.SX32 R27, R27, R6, 0x1, P5 ;  /* 0x000000061b1ba211 */ /* 0x000fe400028f0eff */
[----:B0-----:R-:W-:Y:S02]  /*0f30*/  @!P2 LEA R22, P5, R18, R14, 0x2 ;  /* 0x0000000e1216a211 */ /* 0x001fe400078a10ff */
[----:B------:R-:W-:-:S02]  /*0f40*/  ISETP.GE.U32.AND.EX P3, PT, R23, R0, PT, P3 ;  /* 0x000000001700720c */ /* 0x000fc40003f66130 */
[----:B------:R-:W-:Y:S01]  /*0f50*/  @!P2 LEA.HI.X R23, R18, R15, R27, 0x2, P5 ;  /* 0x0000000f1217a211 */ /* 0x000fe200028f141b */
[----:B------:R-:W-:Y:S01]  /*0f60*/  @!P0 IMAD R27, R46, 0xe, RZ ;  /* 0x0000000e2e1b8824 */ /* 0x000fe200078e02ff */
[----:B------:R-:W0:Y:S01]  /*0f70*/  @!P4 LDC.64 R14, c[0x0][0x388] ;  /* 0x0000e200ff0ecb82 */ /* 0x000e220000000a00 */
[----:B------:R-:W-:Y:S01]  /*0f80*/  IMAD.MOV.U32 R18, RZ, RZ, RZ ;  /* 0x000000ffff127224 */ /* 0x000fe200078e00ff */
[----:B------:R-:W-:Y:S02]  /*0f90*/  IADD3 R4, P6, PT, R51, 0x11, RZ ;  /* 0x0000001133047810 */ /* 0x000fe40007fde0ff */
[----:B------:R-:W-:Y:S02]  /*0fa0*/  ISETP.GE.U32.OR.EX P3, PT, R49, R2, P3, P1 ;  /* 0x000000023100720c */ /* 0x000fe40001f66510 */
[----:B--2---:R-:W-:Y:S01]  /*0fb0*/  @!P0 IADD3 R24, P5, PT, R27, R20, RZ ;  /* 0x000000141b188210 */ /* 0x004fe20007fbe0ff */
[----:B------:R2:W3:Y:S01]  /*0fc0*/  @!P2 LDG.E R18, desc[UR6][R22.64] ;  /* 0x000000061612a981 */ /* 0x0004e2000c1e1900 */
[----:B------:R-:W-:-:S02]  /*0fd0*/  IMAD.X R25, RZ, RZ, R5, P6 ;  /* 0x000000ffff197224 */ /* 0x000fc400030e0605 */
[----:B------:R-:W-:Y:S02]  /*0fe0*/  @!P0 LEA.HI.X.SX32 R27, R27, R6, 0x1, P5 ;  /* 0x000000061b1b8211 */ /* 0x000fe400028f0eff */
[----:B-1----:R-:W-:Y:S02]  /*0ff0*/  @!P0 LEA R26, P5, R24, R16, 0x2 ;  /* 0x00000010181a8211 */ /* 0x002fe400078a10ff */
[----:B------:R-:W-:Y:S02]  /*1000*/  ISETP.GE.U32.AND P2, PT, R4, R47, PT ;  /* 0x0000002f0400720c */ /* 0x000fe40003f46070 */
[----:B------:R-:W-:Y:S01]  /*1010*/  @!P0 LEA.HI.X R27, R24, R17, R27, 0x2, P5 ;  /* 0x00000011181b8211 */ /* 0x000fe200028f141b */
[----:B------:R-:W-:Y:S01]  /*1020*/  IMAD.MOV.U32 R17, RZ, RZ, RZ ;  /* 0x000000ffff117224 */ /* 0x000fe200078e00ff */
[----:B------:R-:W-:Y:S01]  /*1030*/  ISETP.GE.U32.AND.EX P2, PT, R25, R0, PT, P2 ;  /* 0x000000001900720c */ /* 0x000fe20003f46120 */
[----:B------:R-:W-:Y:S01]  /*1040*/  @!P4 IMAD R29, R46, 0xf, RZ ;  /* 0x0000000f2e1dc824 */ /* 0x000fe200078e02ff */
[----:B------:R-:W-:Y:S01]  /*1050*/  IADD3 R4, P6, PT, R51, 0x12, RZ ;  /* 0x0000001233047810 */ /* 0x000fe20007fde0ff */
[----:B------:R-:W1:Y:S01]  /*1060*/  @!P3 LDC.64 R24, c[0x0][0x388] ;  /* 0x0000e200ff18bb82 */ /* 0x000e620000000a00 */
[----:B------:R-:W-:Y:S01]  /*1070*/  ISETP.GE.U32.OR.EX P2, PT, R49, R2, P2, P1 ;  /* 0x000000023100720c */ /* 0x000fe20001746510 */
[----:B------:R4:W3:Y:S01]  /*1080*/  @!P0 LDG.E R17, desc[UR6][R26.64] ;  /* 0x000000061a118981 */ /* 0x0008e2000c1e1900 */
[----:B------:R-:W-:Y:S01]  /*1090*/  @!P4 IADD3 R16, P5, PT, R29, R20, RZ ;  /* 0x000000141d10c210 */ /* 0x000fe20007fbe0ff */
[----:B--2---:R-:W-:Y:S01]  /*10a0*/  IMAD.X R23, RZ, RZ, R5, P6 ;  /* 0x000000ffff177224 */ /* 0x004fe200030e0605 */
[----:B------:R-:W-:-:S02]  /*10b0*/  ISETP.GE.U32.AND P0, PT, R4, R47, PT ;  /* 0x0000002f0400720c */ /* 0x000fc40003f06070 */
[----:B------:R-:W-:Y:S02]  /*10c0*/  @!P4 LEA.HI.X.SX32 R29, R29, R6, 0x1, P5 ;  /* 0x000000061d1dc211 */ /* 0x000fe400028f0eff */
[C---:B0-----:R-:W-:Y:S02]  /*10d0*/  @!P4 LEA R22, P5, R16.reuse, R14, 0x2 ;  /* 0x0000000e1016c211 */ /* 0x041fe400078a10ff */
[----:B------:R-:W-:Y:S02]  /*10e0*/  ISETP.GE.U32.AND.EX P0, PT, R23, R0, PT, P0 ;  /* 0x000000001700720c */ /* 0x000fe40003f06100 */
[----:B------:R-:W-:Y:S01]  /*10f0*/  @!P4 LEA.HI.X R23, R16, R15, R29, 0x2, P5 ;  /* 0x0000000f1017c211 */ /* 0x000fe200028f141d */
[----:B------:R-:W-:Y:S01]  /*1100*/  IMAD.MOV.U32 R16, RZ, RZ, RZ ;  /* 0x000000ffff107224 */ /* 0x000fe200078e00ff */
[----:B------:R-:W-:Y:S01]  /*1110*/  ISETP.GE.U32.OR.EX P0, PT, R49, R2, P0, P1 ;  /* 0x000000023100720c */ /* 0x000fe20000706510 */
[----:B------:R-:W-:Y:S01]  /*1120*/  @!P3 IMAD.SHL.U32 R15, R46, 0x10, RZ ;  /* 0x000000102e0fb824 */ /* 0x000fe200078e00ff */
[----:B------:R-:W-:Y:S01]  /*1130*/  IADD3 R4, P6, PT, R51, 0x13, RZ ;  /* 0x0000001333047810 */ /* 0x000fe20007fde0ff */
[----:B------:R-:W0:Y:S02]  /*1140*/  @!P2 LDC.64 R28, c[0x0][0x388] ;  /* 0x0000e200ff1cab82 */ /* 0x000e240000000a00 */
[----:B------:R2:W3:Y:S01]  /*1150*/  @!P4 LDG.E R16, desc[UR6][R22.64] ;  /* 0x000000061610c981 */ /* 0x0004e2000c1e1900 */
[----:B------:R-:W-:Y:S01]  /*1160*/  @!P3 IADD3 R14, P5, PT, R15, R20, RZ ;  /* 0x000000140f0eb210 */ /* 0x000fe20007fbe0ff */
[----:B----4-:R-:W-:Y:S01]  /*1170*/  IMAD.X R27, RZ, RZ, R5, P6 ;  /* 0x000000ffff1b7224 */ /* 0x010fe200030e0605 */
[----:B------:R-:W-:-:S02]  /*1180*/  ISETP.GE.U32.AND P4, PT, R4, R47, PT ;  /* 0x0000002f0400720c */ /* 0x000fc40003f86070 */
[----:B------:R-:W-:Y:S02]  /*1190*/  @!P3 LEA.HI.X.SX32 R15, R15, R6, 0x1, P5 ;  /* 0x000000060f0fb211 */ /* 0x000fe400028f0eff */
[C---:B-1----:R-:W-:Y:S02]  /*11a0*/  @!P3 LEA R24, P5, R14.reuse, R24, 0x2 ;  /* 0x000000180e18b211 */ /* 0x042fe400078a10ff */
[----:B------:R-:W-:Y:S02]  /*11b0*/  ISETP.GE.U32.AND.EX P4, PT, R27, R0, PT, P4 ;  /* 0x000000001b00720c */ /* 0x000fe40003f86140 */
[----:B------:R-:W1:Y:S01]  /*11c0*/  @!P0 LDC.64 R26, c[0x0][0x388] ;  /* 0x0000e200ff1a8b82 */ /* 0x000e620000000a00 */
[----:B------:R-:W-:Y:S01]  /*11d0*/  @!P3 LEA.HI.X R25, R14, R25, R15, 0x2, P5 ;  /* 0x000000190e19b211 */ /* 0x000fe200028f140f */
[----:B------:R-:W-:Y:S01]  /*11e0*/  @!P2 IMAD R31, R46, 0x11, RZ ;  /* 0x000000112e1fa824 */ /* 0x000fe200078e02ff */
[----:B------:R-:W-:Y:S01]  /*11f0*/  IADD3 R4, P6, PT, R51, 0x14, RZ ;  /* 0x0000001433047810 */ /* 0x000fe20007fde0ff */
[----:B------:R-:W-:Y:S01]  /*1200*/  IMAD.MOV.U32 R15, RZ, RZ, RZ ;  /* 0x000000ffff0f7224 */ /* 0x000fe200078e00ff */
[----:B------:R-:W-:-:S02]  /*1210*/  ISETP.GE.U32.OR.EX P5, PT, R49, R2, P4, P1 ;  /* 0x000000023100720c */ /* 0x000fc400027a6510 */
[C---:B------:R-:W-:Y:S01]  /*1220*/  @!P2 IADD3 R14, P4, PT, R31.reuse, R20, RZ ;  /* 0x000000141f0ea210 */ /* 0x040fe20007f9e0ff */
[----:B--2---:R-:W-:Y:S02]  /*1230*/  IMAD.X R23, RZ, RZ, R5, P6 ;  /* 0x000000ffff177224 */ /* 0x004fe400030e0605 */
[----:B------:R2:W4:Y:S01]  /*1240*/  @!P3 LDG.E R15, desc[UR6][R24.64] ;  /* 0x00000006180fb981 */ /* 0x000522000c1e1900 */
[----:B------:R-:W-:Y:S02]  /*1250*/  ISETP.GE.U32.AND P3, PT, R4, R47, PT ;  /* 0x0000002f0400720c */ /* 0x000fe40003f66070 */
[----:B------:R-:W-:Y:S02]  /*1260*/  @!P2 LEA.HI.X.SX32 R4, R31, R6, 0x1, P4 ;  /* 0x000000061f04a211 */ /* 0x000fe400020f0eff */
[----:B0-----:R-:W-:Y:S01]  /*1270*/  @!P2 LEA R28, P4, R14, R28, 0x2 ;  /* 0x0000001c0e1ca211 */ /* 0x001fe200078810ff */
[----:B------:R-:W-:Y:S01]  /*1280*/  @!P0 IMAD R31, R46, 0x12, RZ ;  /* 0x000000122e1f8824 */ /* 0x000fe200078e02ff */
[----:B------:R-:W-:-:S02]  /*1290*/  ISETP.GE.U32.AND.EX P3, PT, R23, R0, PT, P3 ;  /* 0x000000001700720c */ /* 0x000fc40003f66130 */
[----:B------:R-:W-:Y:S01]  /*12a0*/  @!P2 LEA.HI.X R29, R14, R29, R4, 0x2, P4 ;  /* 0x0000001d0e1da211 */ /* 0x000fe200020f1404 */
[----:B------:R-:W0:Y:S01]  /*12b0*/  @!P5 LDC.64 R22, c[0x0][0x388] ;  /* 0x0000e200ff16db82 */ /* 0x000e220000000a00 */
[----:B------:R-:W-:Y:S02]  /*12c0*/  IADD3 R4, P6, PT, R51, 0x15, RZ ;  /* 0x0000001533047810 */ /* 0x000fe40007fde0ff */
[----:B------:R-:W-:Y:S02]  /*12d0*/  ISETP.GE.U32.OR.EX P3, PT, R49, R2, P3, P1 ;  /* 0x000000023100720c */ /* 0x000fe40001f66510 */
[----:B------:R-:W-:Y:S01]  /*12e0*/  @!P0 IADD3 R14, P4, PT, R31, R20, RZ ;  /* 0x000000141f0e8210 */ /* 0x000fe20007f9e0ff */
[----:B--2---:R-:W-:-:S03]  /*12f0*/  IMAD.X R25, RZ, RZ, R5, P6 ;  /* 0x000000ffff197224 */ /* 0x004fc600030e0605 */
[----:B------:R-:W-:Y:S02]  /*1300*/  @!P0 LEA.HI.X.SX32 R31, R31, R6, 0x1, P4 ;  /* 0x000000061f1f8211 */ /* 0x000fe400020f0eff */
[----:B-1----:R-:W-:Y:S02]  /*1310*/  @!P0 LEA R26, P6, R14, R26, 0x2 ;  /* 0x0000001a0e1a8211 */ /* 0x002fe400078c10ff */
[----:B------:R-:W-:Y:S02]  /*1320*/  ISETP.GE.U32.AND P4, PT, R4, R47, PT ;  /* 0x0000002f0400720c */ /* 0x000fe40003f86070 */
[----:B------:R-:W-:Y:S01]  /*1330*/  @!P0 LEA.HI.X R27, R14, R27, R31, 0x2, P6 ;  /* 0x0000001b0e1b8211 */ /* 0x000fe200030f141f */
[----:B------:R-:W-:Y:S01]  /*1340*/  IMAD.MOV.U32 R14, RZ, RZ, RZ ;  /* 0x000000ffff0e7224 */ /* 0x000fe200078e00ff */
[----:B------:R-:W-:Y:S01]  /*1350*/  ISETP.GE.U32.AND.EX P4, PT, R25, R0, PT, P4 ;  /* 0x000000001900720c */ /* 0x000fe20003f86140 */
[----:B------:R-:W-:Y:S01]  /*1360*/  @!P5 IMAD R31, R46, 0x13, RZ ;  /* 0x000000132e1fd824 */ /* 0x000fe200078e02ff */
[----:B------:R-:W1:Y:S01]  /*1370*/  @!P3 LDC.64 R24, c[0x0][0x388] ;  /* 0x0000e200ff18bb82 */ /* 0x000e620000000a00 */
[----:B------:R-:W-:Y:S01]  /*1380*/  IMAD.MOV.U32 R4, RZ, RZ, RZ ;  /* 0x000000ffff047224 */ /* 0x000fe200078e00ff */
[----:B------:R-:W-:Y:S01]  /*1390*/  ISETP.GE.U32.OR.EX P4, PT, R49, R2, P4, P1 ;  /* 0x000000023100720c */ /* 0x000fe20002786510 */
[----:B------:R2:W4:Y:S01]  /*13a0*/  @!P2 LDG.E R14, desc[UR6][R28.64] ;  /* 0x000000061c0ea981 */ /* 0x000522000c1e1900 */
[----:B------:R-:W-:-:S02]  /*13b0*/  IADD3 R36, P2, PT, R51, 0x16, RZ ;  /* 0x0000001633247810 */ /* 0x000fc40007f5e0ff */
[C---:B------:R-:W-:Y:S01]  /*13c0*/  @!P5 IADD3 R38, P6, PT, R31.reuse, R20, RZ ;  /* 0x000000141f26d210 */ /* 0x040fe20007fde0ff */
[----:B------:R2:W4:Y:S01]  /*13d0*/  @!P0 LDG.E R4, desc[UR6][R26.64] ;  /* 0x000000061a048981 */ /* 0x000522000c1e1900 */
[----:B------:R-:W-:Y:S01]  /*13e0*/  ISETP.GE.U32.AND P0, PT, R36, R47, PT ;  /* 0x0000002f2400720c */ /* 0x000fe20003f06070 */
[----:B------:R-:W-:Y:S01]  /*13f0*/  IMAD.X R39, RZ, RZ, R5, P2 ;  /* 0x000000ffff277224 */ /* 0x000fe200010e0605 */
[----:B------:R-:W-:Y:S02]  /*1400*/  @!P5 LEA.HI.X.SX32 R31, R31, R6, 0x1, P6 ;  /* 0x000000061f1fd211 */ /* 0x000fe400030f0eff */
[----:B0-----:R-:W-:Y:S01]  /*1410*/  @!P5 LEA R30, P6, R38, R22, 0x2 ;  /* 0x00000016261ed211 */ /* 0x001fe200078c10ff */
[----:B------:R-:W-:Y:S01]  /*1420*/  @!P3 IMAD R37, R46, 0x14, RZ ;  /* 0x000000142e25b824 */ /* 0x000fe200078e02ff */
[----:B------:R-:W-:Y:S02]  /*1430*/  ISETP.GE.U32.AND.EX P0, PT, R39, R0, PT, P0 ;  /* 0x000000002700720c */ /* 0x000fe40003f06100 */
[----:B------:R-:W-:-:S02]  /*1440*/  @!P5 LEA.HI.X R31, R38, R23, R31, 0x2, P6 ;  /* 0x00000017261fd211 */ /* 0x000fc400030f141f */
[----:B------:R-:W0:Y:S01]  /*1450*/  @!P4 LDC.64 R22, c[0x0][0x388] ;  /* 0x0000e200ff16cb82 */ /* 0x000e220000000a00 */
[----:B--2---:R-:W-:Y:S02]  /*1460*/  IADD3 R28, P6, PT, R51, 0x17, RZ ;  /* 0x00000017331c7810 */ /* 0x004fe40007fde0ff */
[----:B------:R-:W-:Y:S02]  /*1470*/  ISETP.GE.U32.OR.EX P0, PT, R49, R2, P0, P1 ;  /* 0x000000023100720c */ /* 0x000fe40000706510 */
[----:B------:R-:W-:Y:S01]  /*1480*/  @!P3 IADD3 R29, P2, PT, R37, R20, RZ ;  /* 0x00000014251db210 */ /* 0x000fe20007f5e0ff */
[----:B------:R-:W-:-:S03]  /*1490*/  IMAD.X R27, RZ, RZ, R5, P6 ;  /* 0x000000ffff1b7224 */ /* 0x000fc600030e0605 */
[----:B------:R-:W-:Y:S02]  /*14a0*/  @!P3 LEA.HI.X.SX32 R26, R37, R6, 0x1, P2 ;  /* 0x00000006251ab211 */ /* 0x000fe400010f0eff */
[C---:B-1----:R-:W-:Y:S02]  /*14b0*/  @!P3 LEA R24, P6, R29.reuse, R24, 0x2 ;  /* 0x000000181d18b211 */ /* 0x042fe400078c10ff */
[----:B------:R-:W-:Y:S02]  /*14c0*/  CS2R R36, SRZ ;  /* 0x0000000000247805 */ /* 0x000fe4000001ff00 */
[----:B------:R-:W-:Y:S02]  /*14d0*/  ISETP.GE.U32.AND P2, PT, R28, R47, PT ;  /* 0x0000002f1c00720c */ /* 0x000fe40003f46070 */
[----:B------:R-:W-:Y:S01]  /*14e0*/  @!P3 LEA.HI.X R25, R29, R25, R26, 0x2, P6 ;  /* 0x000000191d19b211 */ /* 0x000fe200030f141a */
[----:B------:R-:W-:Y:S01]  /*14f0*/  @!P4 IMAD R29, R46, 0x15, RZ ;  /* 0x000000152e1dc824 */ /* 0x000fe200078e02ff */
[----:B------:R-:W-:Y:S01]  /*1500*/  ISETP.GE.U32.AND.EX P2, PT, R27, R0, PT, P2 ;  /* 0x000000001b00720c */ /* 0x000fe20003f46120 */
[----:B------:R-:W2:Y:S01]  /*1510*/  @!P5 LDG.E R36, desc[UR6][R30.64] ;  /* 0x000000061e24d981 */ /* 0x000ea2000c1e1900 */
[----:B------:R-:W1:Y:S01]  /*1520*/  @!P0 LDC.64 R26, c[0x0][0x388] ;  /* 0x0000e200ff1a8b82 */ /* 0x000e620000000a00 */
[----:B------:R-:W-:-:S02]  /*1530*/  IADD3 R28, P6, PT, R51, 0x18, RZ ;  /* 0x00000018331c7810 */ /* 0x000fc40007fde0ff */
[C---:B------:R-:W-:Y:S01]  /*1540*/  @!P4 IADD3 R38, P5, PT, R29.reuse, R20, RZ ;  /* 0x000000141d26c210 */ /* 0x040fe20007fbe0ff */
[----:B------:R0:W2:Y:S01]  /*1550*/  @!P3 LDG.E R37, desc[UR6][R24.64] ;  /* 0x000000061825b981 */ /* 0x0000a2000c1e1900 */
[----:B------:R-:W-:Y:S01]  /*1560*/  ISETP.GE.U32.AND P3, PT, R28, R47, PT ;  /* 0x0000002f1c00720c */ /* 0x000fe20003f66070 */
[----:B------:R-:W-:Y:S01]  /*1570*/  IMAD.X R39, RZ, RZ, R5, P6 ;  /* 0x000000ffff277224 */ /* 0x000fe200030e0605 */
[----:B------:R-:W-:Y:S02]  /*1580*/  @!P4 LEA.HI.X.SX32 R29, R29, R6, 0x1, P5 ;  /* 0x000000061d1dc211 */ /* 0x000fe400028f0eff */
[----:B0-----:R-:W-:Y:S02]  /*1590*/  @!P4 LEA R28, P5, R38, R22, 0x2 ;  /* 0x00000016261cc211 */ /* 0x001fe400078a10ff */
[----:B------:R-:W-:Y:S02]  /*15a0*/  IADD3 R22, P6, PT, R51, 0x19, RZ ;  /* 0x0000001933167810 */ /* 0x000fe40007fde0ff */
[----:B------:R-:W-:-:S02]  /*15b0*/  ISETP.GE.U32.OR.EX P2, PT, R49, R2, P2, P1 ;  /* 0x000000023100720c */ /* 0x000fc40001746510 */
[----:B------:R-:W-:Y:S01]  /*15c0*/  @!P4 LEA.HI.X R29, R38, R23, R29, 0x2, P5 ;  /* 0x00000017261dc211 */ /* 0x000fe200028f141d */
[----:B------:R-:W-:Y:S01]  /*15d0*/  IMAD.X R25, RZ, RZ, R5, P6 ;  /* 0x000000ffff197224 */ /* 0x000fe200030e0605 */
[----:B------:R-:W-:Y:S01]  /*15e0*/  ISETP.GE.U32.AND.EX P3, PT, R39, R0, PT, P3 ;  /* 0x000000002700720c */ /* 0x000fe20003f66130 */
[----:B------:R-:W-:Y:S01]  /*15f0*/  @!P0 IMAD R23, R46, 0x16, RZ ;  /* 0x000000162e178824 */ /* 0x000fe200078e02ff */
[----:B------:R-:W-:Y:S02]  /*1600*/  ISETP.GE.U32.AND P5, PT, R22, R47, PT ;  /* 0x0000002f1600720c */ /* 0x000fe40003fa6070 */
[----:B------:R-:W-:Y:S02]  /*1610*/  CS2R R38, SRZ ;  /* 0x0000000000267805 */ /* 0x000fe4000001ff00 */
[----:B------:R-:W-:Y:S02]  /*1620*/  ISETP.GE.U32.OR.EX P3, PT, R49, R2, P3, P1 ;  /* 0x000000023100720c */ /* 0x000fe40001f66510 */
[----:B------:R-:W-:-:S02]  /*1630*/  ISETP.GE.U32.AND.EX P6, PT, R25, R0, PT, P5 ;  /* 0x000000001900720c */ /* 0x000fc40003fc6150 */
[----:B------:R-:W-:Y:S01]  /*1640*/  @!P0 IADD3 R31, P5, PT, R23, R20, RZ ;  /* 0x00000014171f8210 */ /* 0x000fe20007fbe0ff */
[----:B------:R0:W2:Y:S01]  /*1650*/  @!P4 LDG.E R38, desc[UR6][R28.64] ;  /* 0x000000061c26c981 */ /* 0x0000a2000c1e1900 */
[----:B------:R-:W5:Y:S01]  /*1660*/  @!P2 LDC.64 R24, c[0x0][0x388] ;  /* 0x0000e200ff18ab82 */ /* 0x000f620000000a00 */
[----:B------:R-:W-:Y:S02]  /*1670*/  ISETP.GE.U32.OR.EX P4, PT, R49, R2, P6, P1 ;  /* 0x000000023100720c */ /* 0x000fe40003786510 */
[----:B------:R-:W-:Y:S02]  /*1680*/  @!P0 LEA.HI.X.SX32 R42, R23, R6, 0x1, P5 ;  /* 0x00000006172a8211 */ /* 0x000fe400028f0eff */
[----:B-1----:R-:W-:Y:S02]  /*1690*/  @!P0 LEA R30, P6, R31, R26, 0x2 ;  /* 0x0000001a1f1e8211 */ /* 0x002fe400078c10ff */
[----:B------:R-:W-:Y:S01]  /*16a0*/  IADD3 R26, P5, PT, R51, 0x1a, RZ ;  /* 0x0000001a331a7810 */ /* 0x000fe20007fbe0ff */
[----:B------:R-:W1:Y:S01]  /*16b0*/  @!P3 LDC.64 R22, c[0x0][0x388] ;  /* 0x0000e200ff16bb82 */ /* 0x000e620000000a00 */
[----:B------:R-:W-:-:S02]  /*16c0*/  @!P0 LEA.HI.X R31, R31, R27, R42, 0x2, P6 ;  /* 0x0000001b1f1f8211 */ /* 0x000fc400030f142a */
[----:B------:R-:W-:Y:S01]  /*16d0*/  ISETP.GE.U32.AND P6, PT, R26, R47, PT ;  /* 0x0000002f1a00720c */ /* 0x000fe20003fc6070 */
[----:B------:R-:W-:Y:S02]  /*16e0*/  IMAD.X R27, RZ, RZ, R5, P5 ;  /* 0x000000ffff1b7224 */ /* 0x000fe400028e0605 */
[----:B------:R-:W-:Y:S01]  /*16f0*/  @!P2 IMAD R41, R46, 0x17, RZ ;  /* 0x000000172e29a824 */ /* 0x000fe200078e02ff */
[----:B------:R1:W2:Y:S02]  /*1700*/  @!P0 LDG.E R39, desc[UR6][R30.64] ;  /* 0x000000061e278981 */ /* 0x0002a4000c1e1900 */
[----:B------:R-:W-:Y:S02]  /*1710*/  ISETP.GE.U32.AND.EX P6, PT, R27, R0, PT, P6 ;  /* 0x000000001b00720c */ /* 0x000fe40003fc6160 */
[----:B------:R-:W1:Y:S02]  /*1720*/  @!P4 LDC.64 R26, c[0x0][0x388] ;  /* 0x0000e200ff1acb82 */ /* 0x000e640000000a00 */
[----:B------:R-:W-:-:S02]  /*1730*/  ISETP.GE.U32.OR.EX P0, PT, R49, R2, P6, P1 ;  /* 0x000000023100720c */ /* 0x000fc40003706510 */
[----:B0-----:R-:W-:Y:S01]  /*1740*/  @!P2 IADD3 R29, P5, PT, R41, R20, RZ ;  /* 0x00000014291da210 */ /* 0x001fe20007fbe0ff */
[----:B------:R-:W-:-:S03]  /*1750*/  @!P3 IMAD R43, R46, 0x18, RZ ;  /* 0x000000182e2bb824 */ /* 0x000fc600078e02ff */
[----:B------:R-:W-:Y:S02]  /*1760*/  @!P2 LEA.HI.X.SX32 R44, R41, R6, 0x1, P5 ;  /* 0x00000006292ca211 */ /* 0x000fe400028f0eff */
[----:B-----5:R-:W-:Y:S01]  /*1770*/  @!P2 LEA R28, P5, R29, R24, 0x2 ;  /* 0x000000181d1ca211 */ /* 0x020fe200078a10ff */
[----:B------:R-:W-:Y:S01]  /*1780*/  @!P4 IMAD R45, R46, 0x19, RZ ;  /* 0x000000192e2dc824 */ /* 0x000fe200078e02ff */
[----:B------:R-:W-:Y:S02]  /*1790*/  @!P3 IADD3 R42, P6, PT, R43, R20, RZ ;  /* 0x000000142b2ab210 */ /* 0x000fe40007fde0ff */
[----:B------:R-:W-:Y:S02]  /*17a0*/  @!P2 LEA.HI.X R29, R29, R25, R44, 0x2, P5 ;  /* 0x000000191d1da211 */ /* 0x000fe400028f142c */
[----:B------:R-:W0:Y:S01]  /*17b0*/  @!P0 LDC.64 R24, c[0x0][0x388] ;  /* 0x0000e200ff188b82 */ /* 0x000e220000000a00 */
[----:B------:R-:W-:Y:S01]  /*17c0*/  IMAD.MOV.U32 R41, RZ, RZ, RZ ;  /* 0x000000ffff297224 */ /* 0x000fe200078e00ff */
[----:B------:R-:W-:-:S02]  /*17d0*/  @!P3 LEA.HI.X.SX32 R43, R43, R6, 0x1, P6 ;  /* 0x000000062b2bb211 */ /* 0x000fc400030f0eff */
[C---:B-1----:R-:W-:Y:S02]  /*17e0*/  @!P3 LEA R22, P5, R42.reuse, R22, 0x2 ;  /* 0x000000162a16b211 */ /* 0x042fe400078a10ff */
[C---:B------:R-:W-:Y:S01]  /*17f0*/  @!P4 IADD3 R31, P6, PT, R45.reuse, R20, RZ ;  /* 0x000000142d1fc210 */ /* 0x040fe20007fde0ff */
[----:B------:R1:W5:Y:S01]  /*1800*/  @!P2 LDG.E R41, desc[UR6][R28.64] ;  /* 0x000000061c29a981 */ /* 0x000362000c1e1900 */
[----:B------:R-:W-:Y:S02]  /*1810*/  @!P3 LEA.HI.X R23, R42, R23, R43, 0x2, P5 ;  /* 0x000000172a17b211 */ /* 0x000fe400028f142b */
[----:B------:R-:W-:Y:S02]  /*1820*/  CS2R R42, SRZ ;  /* 0x00000000002a7805 */ /* 0x000fe4000001ff00 */
[----:B------:R-:W-:Y:S02]  /*1830*/  @!P4 LEA.HI.X.SX32 R44, R45, R6, 0x1, P6 ;  /* 0x000000062d2cc211 */ /* 0x000fe400030f0eff */
[----:B------:R-:W-:-:S02]  /*1840*/  @!P4 LEA R26, P5, R31, R26, 0x2 ;  /* 0x0000001a1f1ac211 */ /* 0x000fc400078a10ff */
[----:B------:R-:W-:Y:S01]  /*1850*/  IADD3 R30, P2, PT, R51, 0x1b, RZ ;  /* 0x0000001b331e7810 */ /* 0x000fe20007f5e0ff */
[----:B------:R1:W5:Y:S01]  /*1860*/  @!P3 LDG.E R42, desc[UR6][R22.64] ;  /* 0x00000006162ab981 */ /* 0x000362000c1e1900 */
[----:B------:R-:W-:Y:S01]  /*1870*/  @!P4 LEA.HI.X R27, R31, R27, R44, 0x2, P5 ;  /* 0x0000001b1f1bc211 */ /* 0x000fe200028f142c */
[----:B-1----:R-:W-:Y:S01]  /*1880*/  @!P0 IMAD R29, R46, 0x1a, RZ ;  /* 0x0000001a2e1d8824 */ /* 0x002fe200078e02ff */
[----:B------:R-:W-:Y:S01]  /*1890*/  IADD3 R28, P5, PT, R51, 0x1c, RZ ;  /* 0x0000001c331c7810 */ /* 0x000fe20007fbe0ff */
[--C-:B------:R-:W-:Y:S01]  /*18a0*/  IMAD.X R31, RZ, RZ, R5.reuse, P2 ;  /* 0x000000ffff1f7224 */ /* 0x100fe200010e0605 */
[-C--:B------:R-:W-:Y:S01]  /*18b0*/  ISETP.GE.U32.AND P3, PT, R30, R47.reuse, PT ;  /* 0x0000002f1e00720c */ /* 0x080fe20003f66070 */
[----:B------:R1:W5:Y:S01]  /*18c0*/  @!P4 LDG.E R43, desc[UR6][R26.64] ;  /* 0x000000061a2bc981 */ /* 0x000362000c1e1900 */
[----:B------:R-:W-:Y:S02]  /*18d0*/  ISETP.GE.U32.AND P2, PT, R28, R47, PT ;  /* 0x0000002f1c00720c */ /* 0x000fe40003f46070 */
[----:B------:R-:W-:Y:S01]  /*18e0*/  @!P0 IADD3 R28, P6, PT, R29, R20, RZ ;  /* 0x000000141d1c8210 */ /* 0x000fe20007fde0ff */
[----:B------:R-:W-:Y:S01]  /*18f0*/  IMAD.X R23, RZ, RZ, R5, P5 ;  /* 0x000000ffff177224 */ /* 0x000fe200028e0605 */
[----:B------:R-:W-:-:S02]  /*1900*/  ISETP.GE.U32.AND.EX P3, PT, R31, R0, PT, P3 ;  /* 0x000000001f00720c */ /* 0x000fc40003f66130 */
[----:B------:R-:W-:Y:S02]  /*1910*/  IADD3 R22, P4, PT, R51, 0x1d, RZ ;  /* 0x0000001d33167810 */ /* 0x000fe40007f9e0ff */
[----:B------:R-:W-:Y:S02]  /*1920*/  @!P0 LEA.HI.X.SX32 R29, R29, R6, 0x1, P6 ;  /* 0x000000061d1d8211 */ /* 0x000fe400030f0eff */
[C---:B0-----:R-:W-:Y:S02]  /*1930*/  @!P0 LEA R52, P5, R28.reuse, R24, 0x2 ;  /* 0x000000181c348211 */ /* 0x041fe400078a10ff */
[----:B------:R-:W-:Y:S02]  /*1940*/  ISETP.GE.U32.OR.EX P3, PT, R49, R2, P3, P1 ;  /* 0x000000023100720c */ /* 0x000fe40001f66510 */
[----:B------:R-:W-:Y:S02]  /*1950*/  ISETP.GE.U32.AND.EX P6, PT, R23, R0, PT, P2 ;  /* 0x000000001700720c */ /* 0x000fe40003fc6120 */
[----:B------:R-:W-:Y:S01]  /*1960*/  @!P0 LEA.HI.X R53, R28, R25, R29, 0x2, P5 ;  /* 0x000000191c358211 */ /* 0x000fe200028f141d */
[----:B------:R-:W-:Y:S01]  /*1970*/  IMAD.X R29, RZ, RZ, R5, P4 ;  /* 0x000000ffff1d7224 */ /* 0x000fe200020e0605 */
[----:B------:R-:W-:-:S02]  /*1980*/  ISETP.GE.U32.AND P2, PT, R22, R47, PT ;  /* 0x0000002f1600720c */ /* 0x000fc40003f46070 */
[----:B------:R-:W-:Y:S02]  /*1990*/  IADD3 R22, P5, PT, R51, 0x1e, RZ ;  /* 0x0000001e33167810 */ /* 0x000fe40007fbe0ff */
[----:B------:R-:W-:Y:S02]  /*19a0*/  ISETP.GE.U32.OR.EX P6, PT, R49, R2, P6, P1 ;  /* 0x000000023100720c */ /* 0x000fe400037c6510 */
[----:B------:R-:W-:Y:S01]  /*19b0*/  IADD3 R24, P4, PT, R51, 0x1f, RZ ;  /* 0x0000001f33187810 */ /* 0x000fe20007f9e0ff */
[--C-:B-1----:R-:W-:Y:S01]  /*19c0*/  IMAD.X R27, RZ, RZ, R5.reuse, P5 ;  /* 0x000000ffff1b7224 */ /* 0x102fe200028e0605 */
[-C--:B------:R-:W-:Y:S02]  /*19d0*/  ISETP.GE.U32.AND P5, PT, R22, R47.reuse, PT ;  /* 0x0000002f1600720c */ /* 0x080fe40003fa6070 */
[-C--:B------:R-:W-:Y:S01]  /*19e0*/  ISETP.GE.U32.AND.EX P2, PT, R29, R0.reuse, PT, P2 ;  /* 0x000000001d00720c */ /* 0x080fe20003f46120 */
[----:B------:R-:W-:Y:S01]  /*19f0*/  IMAD.X R25, RZ, RZ, R5, P4 ;  /* 0x000000ffff197224 */ /* 0x000fe200020e0605 */
[----:B------:R-:W-:Y:S01]  /*1a00*/  ISETP.GE.U32.AND P4, PT, R24, R47, PT ;  /* 0x0000002f1800720c */ /* 0x000fe20003f86070 */
[----:B------:R-:W0:Y:S01]  /*1a10*/  @!P3 LDC.64 R22, c[0x0][0x388] ;  /* 0x0000e200ff16bb82 */ /* 0x000e220000000a00 */
[----:B------:R-:W-:-:S02]  /*1a20*/  ISETP.GE.U32.AND.EX P5, PT, R27, R0, PT, P5 ;  /* 0x000000001b00720c */ /* 0x000fc40003fa6150 */
[----:B------:R-:W-:Y:S02]  /*1a30*/  ISETP.GE.U32.AND.EX P4, PT, R25, R0, PT, P4 ;  /* 0x000000001900720c */ /* 0x000fe40003f86140 */
[CC--:B------:R-:W-:Y:S01]  /*1a40*/  ISETP.GE.U32.OR.EX P2, PT, R49.reuse, R2.reuse, P2, P1 ;  /* 0x000000023100720c */ /* 0x0c0fe20001746510 */
[----:B------:R-:W-:Y:S01]  /*1a50*/  IMAD.MOV.U32 R44, RZ, RZ, RZ ;  /* 0x000000ffff2c7224 */ /* 0x000fe200078e00ff */
[CC--:B------:R-:W-:Y:S01]  /*1a60*/  ISETP.GE.U32.OR.EX P5, PT, R49.reuse, R2.reuse, P5, P1 ;  /* 0x000000023100720c */ /* 0x0c0fe20002fa6510 */
[----:B------:R-:W1:Y:S01]  /*1a70*/  @!P6 LDC.64 R24, c[0x0][0x388] ;  /* 0x0000e200ff18eb82 */ /* 0x000e620000000a00 */
[----:B------:R-:W-:Y:S01]  /*1a80*/  ISETP.GE.U32.OR.EX P4, PT, R49, R2, P4, P1 ;  /* 0x000000023100720c */ /* 0x000fe20002786510 */
[C---:B------:R-:W-:Y:S02]  /*1a90*/  @!P3 IMAD R31, R46.reuse, 0x1b, RZ ;  /* 0x0000001b2e1fb824 */ /* 0x040fe400078e02ff */
[----:B------:R3:W5:Y:S03]  /*1aa0*/  @!P0 LDG.E R44, desc[UR6][R52.64] ;  /* 0x00000006342c8981 */ /* 0x000766000c1e1900 */
[----:B------:R-:W-:Y:S01]  /*1ab0*/  @!P3 IADD3 R54, P0, PT, R31, R20, RZ ;  /* 0x000000141f36b210 */ /* 0x000fe20007f1e0ff */
[----:B------:R-:W-:-:S02]  /*1ac0*/  @!P6 IMAD R45, R46, 0x1c, RZ ;  /* 0x0000001c2e2de824 */ /* 0x000fc400078e02ff */
[----:B------:R-:W1:Y:S01]  /*1ad0*/  @!P2 LDC.64 R26, c[0x0][0x388] ;  /* 0x0000e200ff1aab82 */ /* 0x000e620000000a00 */
[----:B------:R-:W-:Y:S01]  /*1ae0*/  @!P3 LEA.HI.X.SX32 R55, R31, R6, 0x1, P0 ;  /* 0x000000061f37b211 */ /* 0x000fe200000f0eff */
[----:B------:R-:W-:Y:S01]  /*1af0*/  @!P2 IMAD R59, R46, 0x1d, RZ ;  /* 0x0000001d2e3ba824 */ /* 0x000fe200078e02ff */
[----:B------:R-:W-:-:S05]  /*1b00*/  @!P6 IADD3 R50, P1, PT, R45, R20, RZ ;  /* 0x000000142d32e210 */ /* 0x000fca0007f3e0ff */
[----:B------:R-:W4:Y:S01]  /*1b10*/  @!P5 LDC.64 R28, c[0x0][0x388] ;  /* 0x0000e200ff1cdb82 */ /* 0x000f220000000a00 */
[----:B0-----:R-:W-:-:S07]  /*1b20*/  @!P3 LEA R22, P0, R54, R22, 0x2 ;  /* 0x000000163616b211 */ /* 0x001fce00078010ff */
[----:B------:R-:W0:Y:S01]  /*1b30*/  @!P4 LDC.64 R30, c[0x0][0x388] ;  /* 0x0000e200ff1ecb82 */ /* 0x000e220000000a00 */
[----:B---3--:R-:W-:Y:S01]  /*1b40*/  @!P6 LEA.HI.X.SX32 R52, R45, R6, 0x1, P1 ;  /* 0x000000062d34e211 */ /* 0x008fe200008f0eff */
[----:B------:R-:W-:Y:S01]  /*1b50*/  @!P4 IMAD R57, R46, 0x1f, RZ ;  /* 0x0000001f2e39c824 */ /* 0x000fe200078e02ff */
[----:B------:R-:W-:Y:S01]  /*1b60*/  @!P3 LEA.HI.X R23, R54, R23, R55, 0x2, P0 ;  /* 0x000000173617b211 */ /* 0x000fe200000f1437 */
[----:B------:R-:W-:Y:S01]  /*1b70*/  @!P5 IMAD R55, R46, 0x1e, RZ ;  /* 0x0000001e2e37d824 */ /* 0x000fe200078e02ff */
[C---:B-1----:R-:W-:Y:S02]  /*1b80*/  @!P6 LEA R24, P1, R50.reuse, R24, 0x2 ;  /* 0x000000183218e211 */ /* 0x042fe400078210ff */
[C---:B------:R-:W-:Y:S02]  /*1b90*/  @!P2 IADD3 R45, P0, PT, R59.reuse, R20, RZ ;  /* 0x000000143b2da210 */ /* 0x040fe40007f1e0ff */
[----:B------:R-:W-:Y:S02]  /*1ba0*/  @!P6 LEA.HI.X R25, R50, R25, R52, 0x2, P1 ;  /* 0x000000193219e211 */ /* 0x000fe400008f1434 */
[----:B------:R-:W-:-:S02]  /*1bb0*/  @!P2 LEA.HI.X.SX32 R50, R59, R6, 0x1, P0 ;  /* 0x000000063b32a211 */ /* 0x000fc400000f0eff */
[-C--:B------:R-:W-:Y:S02]  /*1bc0*/  @!P5 IADD3 R52, P1, PT, R55, R20.reuse, RZ ;  /* 0x000000143734d210 */ /* 0x080fe40007f3e0ff */
[----:B------:R-:W-:Y:S01]  /*1bd0*/  @!P4 IADD3 R53, P0, PT, R57, R20, RZ ;  /* 0x000000143935c210 */ /* 0x000fe20007f1e0ff */
[----:B------:R-:W-:Y:S01]  /*1be0*/  IMAD.MOV.U32 R20, RZ, RZ, RZ ;  /* 0x000000ffff147224 */ /* 0x000fe200078e00ff */
[-C--:B------:R-:W-:Y:S02]  /*1bf0*/  @!P5 LEA.HI.X.SX32 R54, R55, R6.reuse, 0x1, P1 ;  /* 0x000000063736d211 */ /* 0x080fe400008f0eff */
[----:B------:R-:W-:Y:S02]  /*1c00*/  @!P4 LEA.HI.X.SX32 R56, R57, R6, 0x1, P0 ;  /* 0x000000063938c211 */ /* 0x000fe400000f0eff */
[----:B------:R-:W-:Y:S01]  /*1c10*/  @!P2 LEA R26, P0, R45, R26, 0x2 ;  /* 0x0000001a2d1aa211 */ /* 0x000fe200078010ff */
[----:B------:R1:W3:Y:S01]  /*1c20*/  @!P3 LDG.E R20, desc[UR6][R22.64] ;  /* 0x000000061614b981 */ /* 0x0002e2000c1e1900 */
[----:B----4-:R-:W-:-:S02]  /*1c30*/  @!P5 LEA R28, P1, R52, R28, 0x2 ;  /* 0x0000001c341cd211 */ /* 0x010fc400078210ff */
[----:B0-----:R-:W-:Y:S01]  /*1c40*/  @!P4 LEA R30, P3, R53, R30, 0x2 ;  /* 0x0000001e351ec211 */ /* 0x001fe200078610ff */
[----:B------:R-:W-:Y:S01]  /*1c50*/  IMAD.MOV.U32 R6, RZ, RZ, RZ ;  /* 0x000000ffff067224 */ /* 0x000fe200078e00ff */
[----:B------:R-:W-:Y:S01]  /*1c60*/  @!P2 LEA.HI.X R27, R45, R27, R50, 0x2, P0 ;  /* 0x0000001b2d1ba211 */ /* 0x000fe200000f1432 */
[----:B------:R-:W-:Y:S01]  /*1c70*/  IMAD.MOV.U32 R45, RZ, RZ, RZ ;  /* 0x000000ffff2d7224 */ /* 0x000fe200078e00ff */
[----:B------:R-:W-:Y:S01]  /*1c80*/  @!P5 LEA.HI.X R29, R52, R29, R54, 0x2, P1 ;  /* 0x0000001d341dd211 */ /* 0x000fe200008f1436 */
[----:B------:R-:W-:Y:S01]  /*1c90*/  IMAD.MOV.U32 R55, RZ, RZ, RZ ;  /* 0x000000ffff377224 */ /* 0x000fe200078e00ff */
[----:B------:R-:W-:Y:S01]  /*1ca0*/  @!P4 LEA.HI.X R31, R53, R31, R56, 0x2, P3 ;  /* 0x0000001f351fc211 */ /* 0x000fe200018f1438 */
[----:B------:R-:W-:Y:S01]  /*1cb0*/  IMAD.MOV.U32 R57, RZ, RZ, RZ ;  /* 0x000000ffff397224 */ /* 0x000fe200078e00ff */
[----:B------:R-:W4:Y:S04]  /*1cc0*/  @!P6 LDG.E R6, desc[UR6][R24.64] ;  /* 0x000000061806e981 */ /* 0x000f28000c1e1900 */
[----:B------:R-:W4:Y:S04]  /*1cd0*/  @!P2 LDG.E R45, desc[UR6][R26.64] ;  /* 0x000000061a2da981 */ /* 0x000f28000c1e1900 */
[----:B------:R-:W4:Y:S04]  /*1ce0*/  @!P5 LDG.E R55, desc[UR6][R28.64] ;  /* 0x000000061c37d981 */ /* 0x000f28000c1e1900 */
[----:B------:R-:W4:Y:S01]  /*1cf0*/  @!P4 LDG.E R57, desc[UR6][R30.64] ;  /* 0x000000061e39c981 */ /* 0x000f22000c1e1900 */
[----:B------:R-:W0:Y:S01]  /*1d00*/  S2UR UR5, SR_CgaCtaId ;  /* 0x00000000000579c3 */ /* 0x000e220000008800 */
[----:B------:R-:W-:Y:S01]  /*1d10*/  UMOV UR4, 0x400 ;  /* 0x0000040000047882 */ /* 0x000fe20000000000 */
[----:B-1----:R-:W-:-:S04]  /*1d20*/  IADD3 R23, P0, PT, R40, 0x1, RZ ;  /* 0x0000000128177810 */ /* 0x002fc80007f1e0ff */
[----:B------:R-:W-:Y:S01]  /*1d30*/  ISETP.GE.U32.AND P1, PT, R23, R46, PT ;  /* 0x0000002e1700720c */ /* 0x000fe20003f26070 */
[----:B------:R-:W-:Y:S01]  /*1d40*/  IMAD.X R23, RZ, RZ, R49, P0 ;  /* 0x000000ffff177224 */ /* 0x000fe200000e0631 */
[----:B------:R-:W-:Y:S01]  /*1d50*/  IADD3 R50, P0, PT, R3, R51, RZ ;  /* 0x0000003303327210 */ /* 0x000fe20007f1e0ff */
[----:B0-----:R-:W-:-:S06]  /*1d60*/  ULEA UR4, UR5, UR4, 0x18 ;  /* 0x0000000405047291 */ /* 0x001fcc000f8ec0ff */
[----:B------:R-:W-:-:S05]  /*1d70*/  LEA R22, R3, UR4, 0x2 ;  /* 0x0000000403167c11 */ /* 0x000fca000f8e10ff */
[----:B------:R-:W-:Y:S04]  /*1d80*/  STS [R22+0x84], R8 ;  /* 0x0000840816007388 */ /* 0x000fe80000000800 */
[----:B------:R-:W-:Y:S04]  /*1d90*/  STS [R22], R11 ;  /* 0x0000000b16007388 */ /* 0x000fe80000000800 */
[----:B------:R-:W-:Y:S04]  /*1da0*/  STS [R22+0x108], R9 ;  /* 0x0001080916007388 */ /* 0x000fe80000000800 */
[----:B------:R-:W-:Y:S04]  /*1db0*/  STS [R22+0x18c], R10 ;  /* 0x00018c0a16007388 */ /* 0x000fe80000000800 */
[----:B------:R-:W-:Y:S04]  /*1dc0*/  STS [R22+0x210], R12 ;  /* 0x0002100c16007388 */ /* 0x000fe80000000800 */
[----:B------:R-:W-:Y:S04]  /*1dd0*/  STS [R22+0x294], R7 ;  /* 0x0002940716007388 */ /* 0x000fe80000000800 */
[----:B------:R0:W-:Y:S04]  /*1de0*/  STS [R22+0x318], R13 ;  /* 0x0003180d16007388 */ /* 0x0001e80000000800 */
[----:B------:R-:W-:Y:S04]  /*1df0*/  STS [R22+0x39c], R35 ;  /* 0x00039c2316007388 */ /* 0x000fe80000000800 */
        /* <DEDUP_REMOVED lines=9> */
[----:B------:R1:W-:Y:S04]  /*1e90*/  STS [R22+0x8c4], R14 ;  /* 0x0008c40e16007388 */ /* 0x0003e80000000800 */
[----:B------:R4:W-:Y:S04]  /*1ea0*/  STS [R22+0x948], R4 ;  /* 0x0009480416007388 */ /* 0x0009e80000000800 */
[----:B--2---:R-:W-:Y:S04]  /*1eb0*/  STS [R22+0x9cc], R36 ;  /* 0x0009cc2416007388 */ /* 0x004fe80000000800 */
[----:B------:R-:W-:Y:S01]  /*1ec0*/  STS [R22+0xa50], R37 ;  /* 0x000a502516007388 */ /* 0x000fe20000000800 */
[----:B------:R-:W-:Y:S01]  /*1ed0*/  ISETP.GE.U32.AND P2, PT, R40, R46, PT ;  /* 0x0000002e2800720c */ /* 0x000fe20003f46070 */
[----:B------:R-:W-:Y:S01]  /*1ee0*/  IMAD.X R51, RZ, RZ, R5, P0 ;  /* 0x000000ffff337224 */ /* 0x000fe200000e0605 */
[----:B------:R-:W-:-:S02]  /*1ef0*/  ISETP.GE.U32.AND P5, PT, R50, R47, PT ;  /* 0x0000002f3200720c */ /* 0x000fc40003fa6070 */
[----:B------:R-:W-:Y:S01]  /*1f00*/  ISETP.GE.U32.AND.EX P2, PT, R49, R2, PT, P2 ;  /* 0x000000023100720c */ /* 0x000fe20003f46120 */
[----:B------:R-:W-:Y:S03]  /*1f10*/  STS [R22+0xad4], R38 ;  /* 0x000ad42616007388 */ /* 0x000fe60000000800 */
[----:B------:R-:W-:Y:S02]  /*1f20*/  ISETP.GE.U32.OR.EX P2, PT, R51, R0, P2, P5 ;  /* 0x000000003300720c */ /* 0x000fe40001746550 */
[----:B------:R-:W-:Y:S01]  /*1f30*/  ISETP.GE.U32.AND.EX P1, PT, R23, R2, PT, P1 ;  /* 0x000000021700720c */ /* 0x000fe20003f26110 */
[----:B------:R-:W-:Y:S01]  /*1f40*/  STS [R22+0xb58], R39 ;  /* 0x000b582716007388 */ /* 0x000fe20000000800 */
[----:B------:R-:W-:Y:S02]  /*1f50*/  IMAD R3, R3, 0x80, R22 ;  /* 0x0000008003037824 */ /* 0x000fe400078e0216 */
[----:B------:R-:W-:-:S07]  /*1f60*/  ISETP.GE.U32.OR.EX P1, PT, R51, R0, P1, P5 ;  /* 0x000000003300720c */ /* 0x000fce0000f26550 */
[----:B0-----:R-:W0:Y:S01]  /*1f70*/  @!P2 LDC.64 R12, c[0x0][0x380] ;  /* 0x0000e000ff0cab82 */ /* 0x001e220000000a00 */
[----:B-----5:R-:W-:Y:S07]  /*1f80*/  STS [R22+0xbdc], R41 ;  /* 0x000bdc2916007388 */ /* 0x020fee0000000800 */
[----:B-1----:R-:W1:Y:S01]  /*1f90*/  @!P1 LDC.64 R14, c[0x0][0x380] ;  /* 0x0000e000ff0e9b82 */ /* 0x002e620000000a00 */
[----:B------:R-:W-:Y:S04]  /*1fa0*/  STS [R22+0xc60], R42 ;  /* 0x000c602a16007388 */ /* 0x000fe80000000800 */
[----:B------:R-:W-:Y:S04]  /*1fb0*/  STS [R22+0xce4], R43 ;  /* 0x000ce42b16007388 */ /* 0x000fe80000000800 */
[----:B------:R-:W-:Y:S04]  /*1fc0*/  STS [R22+0xd68], R44 ;  /* 0x000d682c16007388 */ /* 0x000fe80000000800 */
[----:B---3--:R-:W-:Y:S04]  /*1fd0*/  STS [R22+0xdec], R20 ;  /* 0x000dec1416007388 */ /* 0x008fe80000000800 */
[----:B----4-:R0:W-:Y:S04]  /*1fe0*/  STS [R22+0xe70], R6 ;  /* 0x000e700616007388 */ /* 0x0101e80000000800 */
[----:B------:R-:W-:Y:S04]  /*1ff0*/  STS [R22+0xef4], R45 ;  /* 0x000ef42d16007388 */ /* 0x000fe80000000800 */
[----:B------:R-:W-:Y:S04]  /*2000*/  STS [R22+0xf78], R55 ;  /* 0x000f783716007388 */ /* 0x000fe80000000800 */
[----:B------:R2:W-:Y:S01]  /*2010*/  STS [R22+0xffc], R57 ;  /* 0x000ffc3916007388 */ /* 0x0005e20000000800 */
[----:B------:R-:W-:Y:S01]  /*2020*/  BAR.SYNC.DEFER_BLOCKING 0x0 ;  /* 0x0000000000007b1d */ /* 0x000fe20000010000 */
[----:B------:R-:W-:-:S05]  /*2030*/  IMAD R7, R49, R47, RZ ;  /* 0x0000002f31077224 */ /* 0x000fca00078e02ff */
[----:B------:R-:W3:Y:S04]  /*2040*/  @!P2 LDS R5, [R3] ;  /* 0x000000000305a984 */ /* 0x000ee80000000800 */
[----:B------:R-:W4:Y:S01]  /*2050*/  @!P1 LDS R11, [R3+0x4] ;  /* 0x00000400030b9984 */ /* 0x000f220000000800 */
[----:B------:R-:W-:-:S04]  /*2060*/  IMAD.WIDE.U32 R52, R40, R47, R50 ;  /* 0x0000002f28347225 */ /* 0x000fc800078e0032 */
[----:B------:R-:W-:Y:S01]  /*2070*/  IMAD R7, R0, R40, R7 ;  /* 0x0000002800077224 */ /* 0x000fe200078e0207 */
[----:B------:R-:W-:-:S03]  /*2080*/  @!P1 IADD3 R10, P3, PT, R52, R47, RZ ;  /* 0x0000002f340a9210 */ /* 0x000fc60007f7e0ff */
[----:B------:R-:W-:Y:S01]  /*2090*/  IMAD.IADD R4, R53, 0x1, R7 ;  /* 0x0000000135047824 */ /* 0x000fe200078e0207 */
[----:B0-----:R-:W-:Y:S02]  /*20a0*/  @!P2 LEA R6, P0, R52, R12, 0x2 ;  /* 0x0000000c3406a211 */ /* 0x001fe400078010ff */
[----:B------:R-:W-:Y:S01]  /*20b0*/  IADD3 R9, P6, PT, R40, 0x2, RZ ;  /* 0x0000000228097810 */ /* 0x000fe20007fde0ff */
[--C-:B------:R-:W-:Y:S01]  /*20c0*/  @!P1 IMAD.X R12, R0, 0x1, R4.reuse, P3 ;  /* 0x00000001000c9824 */ /* 0x100fe200018e0604 */
[----:B-1----:R-:W-:Y:S02]  /*20d0*/  @!P1 LEA R8, P3, R10, R14, 0x2 ;  /* 0x0000000e0a089211 */ /* 0x002fe400078610ff */
[----:B------:R-:W-:Y:S02]  /*20e0*/  @!P2 LEA.HI.X R7, R52, R13, R4, 0x2, P0 ;  /* 0x0000000d3407a211 */ /* 0x000fe400000f1404 */
[----:B------:R-:W-:Y:S02]  /*20f0*/  ISETP.GE.U32.AND P4, PT, R9, R46, PT ;  /* 0x0000002e0900720c */ /* 0x000fe40003f86070 */
[----:B------:R-:W-:-:S02]  /*2100*/  @!P1 LEA.HI.X R9, R10, R15, R12, 0x2, P3 ;  /* 0x0000000f0a099211 */ /* 0x000fc400018f140c */
[C---:B------:R-:W-:Y:S01]  /*2110*/  IADD3 R15, P0, PT, R40.reuse, 0x3, RZ ;  /* 0x00000003280f7810 */ /* 0x040fe20007f1e0ff */
[----:B--2---:R-:W-:Y:S01]  /*2120*/  IMAD.X R22, RZ, RZ, R49, P6 ;  /* 0x000000ffff167224 */ /* 0x004fe200030e0631 */
[----:B------:R-:W-:-:S03]  /*2130*/  IADD3 R14, P6, PT, R40, 0x5, RZ ;  /* 0x00000005280e7810 */ /* 0x000fc60007fde0ff */
[--C-:B------:R-:W-:Y:S01]  /*2140*/  IMAD.X R28, RZ, RZ, R49.reuse, P0 ;  /* 0x000000ffff1c7224 */ /* 0x100fe200000e0631 */
[C---:B------:R-:W-:Y:S01]  /*2150*/  IADD3 R24, P0, PT, R40.reuse, 0x6, RZ ;  /* 0x0000000628187810 */ /* 0x040fe20007f1e0ff */
[----:B---3--:R0:W-:Y:S01]  /*2160*/  @!P2 STG.E desc[UR6][R6.64], R5 ;  /* 0x000000050600a986 */ /* 0x0081e2000c101906 */
[C---:B------:R-:W-:Y:S01]  /*2170*/  IADD3 R13, P2, PT, R40.reuse, 0x4, RZ ;  /* 0x00000004280d7810 */ /* 0x040fe20007f5e0ff */
[----:B------:R-:W-:Y:S01]  /*2180*/  IMAD.X R58, RZ, RZ, R49, P6 ;  /* 0x000000ffff3a7224 */ /* 0x000fe200030e0631 */
[----:B------:R-:W-:-:S03]  /*2190*/  IADD3 R60, P6, PT, R40, 0x8, RZ ;  /* 0x00000008283c7810 */ /* 0x000fc60007fde0ff */
[--C-:B------:R-:W-:Y:S01]  /*21a0*/  IMAD.X R56, RZ, RZ, R49.reuse, P2 ;  /* 0x000000ffff387224 */ /* 0x100fe200010e0631 */
[C---:B------:R-:W-:Y:S01]  /*21b0*/  IADD3 R55, P2, PT, R40.reuse, 0x7, RZ ;  /* 0x0000000728377810 */ /* 0x040fe20007f5e0ff */
[----:B------:R-:W-:Y:S01]  /*21c0*/  IMAD.X R42, RZ, RZ, R49, P0 ;  /* 0x000000ffff2a7224 */ /* 0x000fe200000e0631 */
[----:B------:R-:W-:-:S03]  /*21d0*/  IADD3 R44, P0, PT, R40, 0x9, RZ ;  /* 0x00000009282c7810 */ /* 0x000fc60007f1e0ff */
[--C-:B------:R-:W-:Y:S01]  /*21e0*/  IMAD.X R38, RZ, RZ, R49.reuse, P2 ;  /* 0x000000ffff267224 */ /* 0x100fe200010e0631 */
[C---:B------:R-:W-:Y:S01]  /*21f0*/  IADD3 R36, P2, PT, R40.reuse, 0xa, RZ ;  /* 0x0000000a28247810 */ /* 0x040fe20007f5e0ff */
[--C-:B0-----:R-:W-:Y:S01]  /*2200*/  IMAD.X R5, RZ, RZ, R49.reuse, P6 ;  /* 0x000000ffff057224 */ /* 0x101fe200030e0631 */
[C---:B------:R-:W-:Y:S01]  /*2210*/  IADD3 R34, P6, PT, R40.reuse, 0xb, RZ ;  /* 0x0000000b28227810 */ /* 0x040fe20007fde0ff */
[----:B----4-:R0:W-:Y:S01]  /*2220*/  @!P1 STG.E desc[UR6][R8.64], R11 ;  /* 0x0000000b08009986 */ /* 0x0101e2000c101906 */
[--C-:B------:R-:W-:Y:S01]  /*2230*/  IMAD.X R7, RZ, RZ, R49.reuse, P0 ;  /* 0x000000ffff077224 */ /* 0x100fe200000e0631 */
[-C--:B------:R-:W-:Y:S02]  /*2240*/  ISETP.GE.U32.AND P1, PT, R13, R46.reuse, PT ;  /* 0x0000002e0d00720c */ /* 0x080fe40003f26070 */
[----:B------:R-:W-:Y:S01]  /*2250*/  ISETP.GE.U32.AND P3, PT, R15, R46, PT ;  /* 0x0000002e0f00720c */ /* 0x000fe20003f66070 */
[----:B------:R-:W-:Y:S01]  /*2260*/  IMAD.X R15, RZ, RZ, R49, P6 ;  /* 0x000000ffff0f7224 */ /* 0x000fe200030e0631 */
[----:B------:R-:W-:-:S02]  /*2270*/  IADD3 R17, P6, PT, R40, 0xe, RZ ;  /* 0x0000000e28117810 */ /* 0x000fc40007fde0ff */
[C---:B0-----:R-:W-:Y:S01]  /*2280*/  IADD3 R9, P0, PT, R40.reuse, 0xc, RZ ;  /* 0x0000000c28097810 */ /* 0x041fe20007f1e0ff */
[----:B------:R-:W-:Y:S01]  /*2290*/  IMAD.X R11, RZ, RZ, R49, P2 ;  /* 0x000000ffff0b7224 */ /* 0x000fe200010e0631 */
[----:B------:R-:W-:-:S03]  /*22a0*/  IADD3 R13, P2, PT, R40, 0xd, RZ ;  /* 0x0000000d280d7810 */ /* 0x000fc60007f5e0ff */
[--C-:B------:R-:W-:Y:S01]  /*22b0*/  IMAD.X R19, RZ, RZ, R49.reuse, P0 ;  /* 0x000000ffff137224 */ /* 0x100fe200000e0631 */
[C---:B------:R-:W-:Y:S01]  /*22c0*/  IADD3 R21, P0, PT, R40.reuse, 0xf, RZ ;  /* 0x0000000f28157810 */ /* 0x040fe20007f1e0ff */
        /* <DEDUP_REMOVED lines=9> */
[----:B------:R-:W-:Y:S01]  /*2360*/  IADD3 R41, P6, PT, R40, 0x14, RZ ;  /* 0x0000001428297810 */ /* 0x000fe20007fde0ff */
[--C-:B------:R-:W-:Y:S01]  /*2370*/  IMAD.X R43, RZ, RZ, R49.reuse, P0 ;  /* 0x000000ffff2b7224 */ /* 0x100fe200000e0631 */
[----:B------:R-:W-:Y:S01]  /*2380*/  ISETP.GE.U32.AND.EX P4, PT, R22, R2, PT, P4 ;  /* 0x000000021600720c */ /* 0x000fe20003f86140 */
[--C-:B------:R-:W-:Y:S01]  /*2390*/  IMAD.X R57, RZ, RZ, R49.reuse, P2 ;  /* 0x000000ffff397224 */ /* 0x100fe200010e0631 */
[C---:B------:R-:W-:Y:S01]  /*23a0*/  IADD3 R45, P0, PT, R40.reuse, 0x15, RZ ;  /* 0x00000015282d7810 */ /* 0x040fe20007f1e0ff */
[----:B------:R-:W-:Y:S01]  /*23b0*/  IMAD.X R61, RZ, RZ, R49, P6 ;  /* 0x000000ffff3d7224 */ /* 0x000fe200030e0631 */
[----:B------:R-:W-:-:S02]  /*23c0*/  IADD3 R59, P2, PT, R40, 0x16, RZ ;  /* 0x00000016283b7810 */ /* 0x000fc40007f5e0ff */
[----:B------:R-:W-:Y:S01]  /*23d0*/  ISETP.GE.U32.OR.EX P4, PT, R51, R0, P4, P5 ;  /* 0x000000003300720c */ /* 0x000fe20002786550 */
[--C-:B------:R-:W-:Y:S01]  /*23e0*/  IMAD.X R8, RZ, RZ, R49.reuse, P0 ;  /* 0x000000ffff087224 */ /* 0x100fe200000e0631 */
[C---:B------:R-:W-:Y:S01]  /*23f0*/  IADD3 R6, P6, PT, R40.reuse, 0x17, RZ ;  /* 0x0000001728067810 */ /* 0x040fe20007fde0ff */
[--C-:B------:R-:W-:Y:S01]  /*2400*/  IMAD.X R12, RZ, RZ, R49.reuse, P2 ;  /* 0x000000ffff0c7224 */ /* 0x100fe200010e0631 */
[----:B------:R-:W-:Y:S02]  /*2410*/  IADD3 R10, P0, PT, R40, 0x18, RZ ;  /* 0x00000018280a7810 */ /* 0x000fe40007f1e0ff */
[-C--:B------:R-:W-:Y:S01]  /*2420*/  ISETP.GE.U32.AND P2, PT, R14, R46.reuse, PT ;  /* 0x0000002e0e00720c */ /* 0x080fe20003f46070 */
[--C-:B------:R-:W-:Y:S01]  /*2430*/  IMAD.X R14, RZ, RZ, R49.reuse, P6 ;  /* 0x000000ffff0e7224 */ /* 0x100fe200030e0631 */
[C---:B------:R-:W-:Y:S01]  /*2440*/  IADD3 R16, P6, PT, R40.reuse, 0x19, RZ ;  /* 0x0000001928107810 */ /* 0x040fe20007fde0ff */
[--C-:B------:R-:W-:Y:S01]  /*2450*/  IMAD.X R18, RZ, RZ, R49.reuse, P0 ;  /* 0x000000ffff127224 */ /* 0x100fe200000e0631 */
[----:B------:R-:W-:Y:S01]  /*2460*/  IADD3 R20, P0, PT, R40, 0x1a, RZ ;  /* 0x0000001a28147810 */ /* 0x000fe20007f1e0ff */
[----:B------:R-:W-:Y:S02]  /*2470*/  BSSY.RECONVERGENT B0, `(.L_x_2) ;  /* 0x000000e000007945 */ /* 0x000fe40003800200 */
[--C-:B------:R-:W-:Y:S01]  /*2480*/  IMAD.X R22, RZ, RZ, R49.reuse, P6 ;  /* 0x000000ffff167224 */ /* 0x100fe200030e0631 */
[-C--:B------:R-:W-:Y:S01]  /*2490*/  ISETP.GE.U32.AND P6, PT, R24, R46.reuse, PT ;  /* 0x0000002e1800720c */ /* 0x080fe20003fc6070 */
[----:B------:R-:W-:Y:S01]  /*24a0*/  IMAD.X R24, RZ, RZ, R49, P0 ;  /* 0x000000ffff187224 */ /* 0x000fe200000e0631 */
[----:B------:R-:W-:Y:S01]  /*24b0*/  ISETP.GE.U32.AND P0, PT, R55, R46, PT ;  /* 0x0000002e3700720c */ /* 0x000fe20003f06070 */
[----:B------:R-:W-:-:S12]  /*24c0*/  @P4 BRA `(.L_x_3) ;  /* 0x0000000000204947 */ /* 0x000fd80003800000 */
[----:B------:R-:W0:Y:S01]  /*24d0*/  LDS R26, [R3+0x8] ;  /* 0x00000800031a7984 */ /* 0x000e220000000800 */
[----:B------:R-:W1:Y:S01]  /*24e0*/  LDCU.64 UR4, c[0x0][0x380] ;  /* 0x00007000ff0477ac */ /* 0x000e620008000a00 */
[----:B------:R-:W-:-:S05]  /*24f0*/  IMAD.SHL.U32 R55, R47, 0x2, RZ ;  /* 0x000000022f377824 */ /* 0x000fca00078e00ff */
[----:B------:R-:W-:-:S04]  /*2500*/  IADD3 R30, P4, PT, R55, R52, RZ ;  /* 0x00000034371e7210 */ /* 0x000fc80007f9e0ff */
[----:B------:R-:W-:Y:S02]  /*2510*/  LEA.HI.X.SX32 R55, R55, R4, 0x1, P4 ;  /* 0x0000000437377211 */ /* 0x000fe400020f0eff */
[----:B-1----:R-:W-:-:S04]  /*2520*/  LEA R54, P4, R30, UR4, 0x2 ;  /* 0x000000041e367c11 */ /* 0x002fc8000f8810ff */
[----:B------:R-:W-:-:S05]  /*2530*/  LEA.HI.X R55, R30, UR5, R55, 0x2, P4 ;  /* 0x000000051e377c11 */ /* 0x000fca000a0f1437 */
[----:B0-----:R0:W-:Y:S04]  /*2540*/  STG.E desc[UR6][R54.64], R26 ;  /* 0x0000001a36007986 */ /* 0x0011e8000c101906 */
.L_x_3:
[----:B------:R-:W-:Y:S05]  /*2550*/  BSYNC.RECONVERGENT B0 ;  /* 0x0000000000007941 */ /* 0x000fea0003800200 */
.L_x_2:
[----:B------:R-:W-:Y:S01]  /*2560*/  ISETP.GE.U32.AND.EX P3, PT, R28, R2, PT, P3 ;  /* 0x000000021c00720c */ /* 0x000fe20003f66130 */
[----:B------:R-:W-:Y:S01]  /*2570*/  BSSY.RECONVERGENT B0, `(.L_x_4) ;  /* 0x0000012000007945 */ /* 0x000fe20003800200 */
[----:B0-----:R-:W-:Y:S02]  /*2580*/  IADD3 R26, P4, PT, R40, 0x1b, RZ ;  /* 0x0000001b281a7810 */ /* 0x001fe40007f9e0ff */
[----:B------:R-:W-:Y:S02]  /*2590*/  ISETP.GE.U32.OR.EX P3, PT, R51, R0, P3, P5 ;  /* 0x000000003300720c */ /* 0x000fe40001f66550 */
[-C--:B------:R-:W-:Y:S01]  /*25a0*/  ISETP.GE.U32.AND.EX P1, PT, R56, R2.reuse, PT, P1 ;  /* 0x000000023800720c */ /* 0x080fe20003f26110 */
[----:B------:R-:W-:Y:S01]  /*25b0*/  IMAD.X R28, RZ, RZ, R49, P4 ;  /* 0x000000ffff1c7224 */ /* 0x000fe200020e0631 */
[----:B------:R-:W-:Y:S02]  /*25c0*/  IADD3 R30, P4, PT, R40, 0x1c, RZ ;  /* 0x0000001c281e7810 */ /* 0x000fe40007f9e0ff */
[----:B------:R-:W-:-:S03]  /*25d0*/  ISETP.GE.U32.AND.EX P2, PT, R58, R2, PT, P2 ;  /* 0x000000023a00720c */ /* 0x000fc60003f46120 */
[----:B------:R-:W-:Y:S01]  /*25e0*/  IMAD.X R32, RZ, RZ, R49, P4 ;  /* 0x000000ffff207224 */ /* 0x000fe200020e0631 */
[----:B------:R-:W-:-:S03]  /*25f0*/  ISETP.GE.U32.AND P4, PT, R60, R46, PT ;  /* 0x0000002e3c00720c */ /* 0x000fc60003f86070 */
[----:B------:R-:W-:Y:S10]  /*2600*/  @P3 BRA `(.L_x_5) ;  /* 0x0000000000203947 */ /* 0x000ff40003800000 */
[----:B------:R-:W0:Y:S01]  /*2610*/  LDS R56, [R3+0xc] ;  /* 0x00000c0003387984 */ /* 0x000e220000000800 */
[----:B------:R-:W1:Y:S01]  /*2620*/  LDCU.64 UR4, c[0x0][0x380] ;  /* 0x00007000ff0477ac */ /* 0x000e620008000a00 */
[----:B------:R-:W-:-:S05]  /*2630*/  IMAD R54, R47, 0x3, RZ ;  /* 0x000000032f367824 */ /* 0x000fca00078e02ff */
[----:B------:R-:W-:-:S04]  /*2640*/  IADD3 R55, P3, PT, R54, R52, RZ ;  /* 0x0000003436377210 */ /* 0x000fc80007f7e0ff */
[----:B------:R-:W-:Y:S02]  /*2650*/  LEA.HI.X.SX32 R58, R54, R4, 0x1, P3 ;  /* 0x00000004363a7211 */ /* 0x000fe400018f0eff */
[----:B-1----:R-:W-:-:S04]  /*2660*/  LEA R54, P3, R55, UR4, 0x2 ;  /* 0x0000000437367c11 */ /* 0x002fc8000f8610ff */
[----:B------:R-:W-:-:S05]  /*2670*/  LEA.HI.X R55, R55, UR5, R58, 0x2, P3 ;  /* 0x0000000537377c11 */ /* 0x000fca00098f143a */
[----:B0-----:R0:W-:Y:S04]  /*2680*/  STG.E desc[UR6][R54.64], R56 ;  /* 0x0000003836007986 */ /* 0x0011e8000c101906 */
.L_x_5:
[----:B------:R-:W-:Y:S05]  /*2690*/  BSYNC.RECONVERGENT B0 ;  /* 0x0000000000007941 */ /* 0x000fea0003800200 */
.L_x_4:
[C---:B------:R-:W-:Y:S01]  /*26a0*/  ISETP.GE.U32.OR.EX P1, PT, R51.reuse, R0, P1, P5 ;  /* 0x000000003300720c */ /* 0x040fe20000f26550 */
[----:B------:R-:W-:Y:S01]  /*26b0*/  BSSY.RECONVERGENT B0, `(.L_x_6) ;  /* 0x000000d000007945 */ /* 0x000fe20003800200 */
[----:B------:R-:W-:Y:S02]  /*26c0*/  ISETP.GE.U32.AND P3, PT, R44, R46, PT ;  /* 0x0000002e2c00720c */ /* 0x000fe40003f66070 */
[----:B------:R-:W-:Y:S02]  /*26d0*/  ISETP.GE.U32.AND.EX P6, PT, R42, R2, PT, P6 ;  /* 0x000000022a00720c */ /* 0x000fe40003fc6160 */
[----:B------:R-:W-:-:S07]  /*26e0*/  ISETP.GE.U32.OR.EX P2, PT, R51, R0, P2, P5 ;  /* 0x000000003300720c */ /* 0x000fce0001746550 */
[----:B------:R-:W-:Y:S06]  /*26f0*/  @P1 BRA `(.L_x_7) ;  /* 0x0000000000201947 */ /* 0x000fec0003800000 */
[----:B------:R-:W1:Y:S01]  /*2700*/  LDS R42, [R3+0x10] ;  /* 0x00001000032a7984 */ /* 0x000e620000000800 */
[----:B------:R-:W2:Y:S01]  /*2710*/  LDCU.64 UR4, c[0x0][0x380] ;  /* 0x00007000ff0477ac */ /* 0x000ea20008000a00 */
[----:B0-----:R-:W-:-:S05]  /*2720*/  IMAD.SHL.U32 R55, R47, 0x4, RZ ;  /* 0x000000042f377824 */ /* 0x001fca00078e00ff */
[----:B------:R-:W-:-:S04]  /*2730*/  IADD3 R44, P1, PT, R55, R52, RZ ;  /* 0x00000034372c7210 */ /* 0x000fc80007f3e0ff */
[----:B------:R-:W-:Y:S02]  /*2740*/  LEA.HI.X.SX32 R55, R55, R4, 0x1, P1 ;  /* 0x0000000437377211 */ /* 0x000fe400008f0eff */
[----:B--2---:R-:W-:-:S04]  /*2750*/  LEA R54, P1, R44, UR4, 0x2 ;  /* 0x000000042c367c11 */ /* 0x004fc8000f8210ff */
[----:B------:R-:W-:-:S05]  /*2760*/  LEA.HI.X R55, R44, UR5, R55, 0x2, P1 ;  /* 0x000000052c377c11 */ /* 0x000fca00088f1437 */
[----:B-1----:R1:W-:Y:S04]  /*2770*/  STG.E desc[UR6][R54.64], R42 ;  /* 0x0000002a36007986 */ /* 0x0023e8000c101906 */
.L_x_7:
[----:B------:R-:W-:Y:S05]  /*2780*/  BSYNC.RECONVERGENT B0 ;  /* 0x0000000000007941 */ /* 0x000fea0003800200 */
.L_x_6:
[----:B------:R-:W-:Y:S01]  /*2790*/  BSSY.RECONVERGENT B0, `(.L_x_8) ;  /* 0x000000b000007945 */ /* 0x000fe20003800200 */
[----:B-1----:R-:W-:-:S03]  /*27a0*/  IADD3 R42, P1, PT, R40, 0x1d, RZ ;  /* 0x0000001d282a7810 */ /* 0x002fc60007f3e0ff */
[----:B------:R-:W-:Y:S10]  /*27b0*/  @P2 BRA `(.L_x_9) ;  /* 0x0000000000202947 */ /* 0x000ff40003800000 */
[----:B------:R-:W1:Y:S01]  /*27c0*/  LDS R44, [R3+0x14] ;  /* 0x00001400032c7984 */ /* 0x000e620000000800 */
[----:B------:R-:W2:Y:S01]  /*27d0*/  LDCU.64 UR4, c[0x0][0x380] ;  /* 0x00007000ff0477ac */ /* 0x000ea20008000a00 */
[----:B0-----:R-:W-:-:S05]  /*27e0*/  IMAD R55, R47, 0x5, RZ ;  /* 0x000000052f377824 */ /* 0x001fca00078e02ff */
[----:B------:R-:W-:-:S04]  /*27f0*/  IADD3 R56, P2, PT, R55, R52, RZ ;  /* 0x0000003437387210 */ /* 0x000fc80007f5e0ff */
[----:B------:R-:W-:Y:S02]  /*2800*/  LEA.HI.X.SX32 R55, R55, R4, 0x1, P2 ;  /* 0x0000000437377211 */ /* 0x000fe400010f0eff */
[----:B--2---:R-:W-:-:S04]  /*2810*/  LEA R54, P2, R56, UR4, 0x2 ;  /* 0x0000000438367c11 */ /* 0x004fc8000f8410ff */
[----:B------:R-:W-:-:S05]  /*2820*/  LEA.HI.X R55, R56, UR5, R55, 0x2, P2 ;  /* 0x0000000538377c11 */ /* 0x000fca00090f1437 */
[----:B-1----:R1:W-:Y:S04]  /*2830*/  STG.E desc[UR6][R54.64], R44 ;  /* 0x0000002c36007986 */ /* 0x0023e8000c101906 */
.L_x_9:
[----:B------:R-:W-:Y:S05]  /*2840*/  BSYNC.RECONVERGENT B0 ;  /* 0x0000000000007941 */ /* 0x000fea0003800200 */
.L_x_8:
[----:B------:R-:W-:Y:S01]  /*2850*/  ISETP.GE.U32.OR.EX P6, PT, R51, R0, P6, P5 ;  /* 0x000000003300720c */ /* 0x000fe200037c6550 */
[--C-:B-1----:R-:W-:Y:S01]  /*2860*/  IMAD.X R44, RZ, RZ, R49.reuse, P1 ;  /* 0x000000ffff2c7224 */ /* 0x102fe200008e0631 */
[C---:B0-----:R-:W-:Y:S01]  /*2870*/  IADD3 R55, P2, PT, R40.reuse, 0x1e, RZ ;  /* 0x0000001e28377810 */ /* 0x041fe20007f5e0ff */
[----:B------:R-:W-:Y:S01]  /*2880*/  BSSY.RECONVERGENT B0, `(.L_x_10) ;  /* 0x0000010000007945 */ /* 0x000fe20003800200 */
[----:B------:R-:W-:Y:S02]  /*2890*/  IADD3 R40, P1, PT, R40, 0x1f, RZ ;  /* 0x0000001f28287810 */ /* 0x000fe40007f3e0ff */
[----:B------:R-:W-:Y:S01]  /*28a0*/  ISETP.GE.U32.AND.EX P0, PT, R38, R2, PT, P0 ;  /* 0x000000022600720c */ /* 0x000fe20003f06100 */
[--C-:B------:R-:W-:Y:S01]  /*28b0*/  IMAD.X R54, RZ, RZ, R49.reuse, P2 ;  /* 0x000000ffff367224 */ /* 0x100fe200010e0631 */
[-C--:B------:R-:W-:Y:S01]  /*28c0*/  ISETP.GE.U32.AND P2, PT, R36, R46.reuse, PT ;  /* 0x0000002e2400720c */ /* 0x080fe20003f46070 */
        /* <DEDUP_REMOVED lines=11> */
.L_x_11:
[----:B------:R-:W-:Y:S05]  /*2980*/  BSYNC.RECONVERGENT B0 ;  /* 0x0000000000007941 */ /* 0x000fea0003800200 */
.L_x_10:
[----:B------:R-:W-:Y:S01]  /*2990*/  ISETP.GE.U32.OR.EX P0, PT, R51, R0, P0, P5 ;  /* 0x000000003300720c */ /* 0x000fe20000706550 */
[----:B------:R-:W-:Y:S01]  /*29a0*/  BSSY.RECONVERGENT B0, `(.L_x_12) ;  /* 0x000000c000007945 */ /* 0x000fe20003800200 */
[----:B------:R-:W-:Y:S02]  /*29b0*/  ISETP.GE.U32.AND P6, PT, R9, R46, PT ;  /* 0x0000002e0900720c */ /* 0x000fe40003fc6070 */
[----:B------:R-:W-:-:S09]  /*29c0*/  ISETP.GE.U32.AND.EX P4, PT, R5, R2, PT, P4 ;  /* 0x000000020500720c */ /* 0x000fd20003f86140 */
[----:B------:R-:W-:Y:S05]  /*29d0*/  @P0 BRA `(.L_x_13) ;  /* 0x0000000000200947 */ /* 0x000fea0003800000 */
[----:B------:R-:W1:Y:S01]  /*29e0*/  LDS R5, [R3+0x1c] ;  /* 0x00001c0003057984 */ /* 0x000e620000000800 */
[----:B------:R-:W2:Y:S01]  /*29f0*/  LDCU.64 UR4, c[0x0][0x380] ;  /* 0x00007000ff0477ac */ /* 0x000ea20008000a00 */
[----:B------:R-:W-:-:S05]  /*2a00*/  IMAD R9, R47, 0x7, RZ ;  /* 0x000000072f097824 */ /* 0x000fca00078e02ff */
[----:B0-----:R-:W-:-:S04]  /*2a10*/  IADD3 R34, P0, PT, R9, R52, RZ ;  /* 0x0000003409227210 */ /* 0x001fc80007f1e0ff */
[----:B------:R-:W-:Y:S02]  /*2a20*/  LEA.HI.X.SX32 R9, R9, R4, 0x1, P0 ;  /* 0x0000000409097211 */ /* 0x000fe400000f0eff */
[----:B--2---:R-:W-:-:S04]  /*2a30*/  LEA R48, P0, R34, UR4, 0x2 ;  /* 0x0000000422307c11 */ /* 0x004fc8000f8010ff */
[----:B------:R-:W-:-:S05]  /*2a40*/  LEA.HI.X R49, R34, UR5, R9, 0x2, P0 ;  /* 0x0000000522317c11 */ /* 0x000fca00080f1409 */
[----:B-1----:R1:W-:Y:S04]  /*2a50*/  STG.E desc[UR6][R48.64], R5 ;  /* 0x0000000530007986 */ /* 0x0023e8000c101906 */
.L_x_13:
[----:B------:R-:W-:Y:S05]  /*2a60*/  BSYNC.RECONVERGENT B0 ;  /* 0x0000000000007941 */ /* 0x000fea0003800200 */
.L_x_12:
[----:B------:R-:W-:Y:S01]  /*2a70*/  ISETP.GE.U32.OR.EX P4, PT, R51, R0, P4, P5 ;  /* 0x000000003300720c */ /* 0x000fe20002786550 */
[----:B------:R-:W-:Y:S01]  /*2a80*/  BSSY.RECONVERGENT B0, `(.L_x_14) ;  /* 0x000000c000007945 */ /* 0x000fe20003800200 */
[----:B------:R-:W-:Y:S02]  /*2a90*/  ISETP.GE.U32.AND P0, PT, R13, R46, PT ;  /* 0x0000002e0d00720c */ /* 0x000fe40003f06070 */
[----:B------:R-:W-:-:S09]  /*2aa0*/  ISETP.GE.U32.AND.EX P3, PT, R7, R2, PT, P3 ;  /* 0x000000020700720c */ /* 0x000fd20003f66130 */
[----:B------:R-:W-:Y:S05]  /*2ab0*/  @P4 BRA `(.L_x_15) ;  /* 0x0000000000204947 */ /* 0x000fea0003800000 */
[----:B-1----:R-:W1:Y:S01]  /*2ac0*/  LDS R5, [R3+0x20] ;  /* 0x0000200003057984 */ /* 0x002e620000000800 */
[----:B------:R-:W2:Y:S01]  /*2ad0*/  LDCU.64 UR4, c[0x0][0x380] ;  /* 0x00007000ff0477ac */ /* 0x000ea20008000a00 */
[----:B------:R-:W-:-:S05]  /*2ae0*/  IMAD.SHL.U32 R7, R47, 0x8, RZ ;  /* 0x000000082f077824 */ /* 0x000fca00078e00ff */
[----:B------:R-:W-:-:S04]  /*2af0*/  IADD3 R9, P4, PT, R7, R52, RZ ;  /* 0x0000003407097210 */ /* 0x000fc80007f9e0ff */
[----:B0-----:R-:W-:Y:S02]  /*2b00*/  LEA.HI.X.SX32 R34, R7, R4, 0x1, P4 ;  /* 0x0000000407227211 */ /* 0x001fe400020f0eff */
[----:B--2---:R-:W-:-:S04]  /*2b10*/  LEA R48, P4, R9, UR4, 0x2 ;  /* 0x0000000409307c11 */ /* 0x004fc8000f8810ff */
[----:B------:R-:W-:-:S05]  /*2b20*/  LEA.HI.X R49, R9, UR5, R34, 0x2, P4 ;  /* 0x0000000509317c11 */ /* 0x000fca000a0f1422 */
[----:B-1----:R2:W-:Y:S04]  /*2b30*/  STG.E desc[UR6][R48.64], R5 ;  /* 0x0000000530007986 */ /* 0x0025e8000c101906 */
.L_x_15:
[----:B------:R-:W-:Y:S05]  /*2b40*/  BSYNC.RECONVERGENT B0 ;  /* 0x0000000000007941 */ /* 0x000fea0003800200 */
.L_x_14:
[----:B------:R-:W-:Y:S01]  /*2b50*/  ISETP.GE.U32.OR.EX P3, PT, R51, R0, P3, P5 ;  /* 0x000000003300720c */ /* 0x000fe20001f66550 */
[----:B------:R-:W-:Y:S01]  /*2b60*/  BSSY.RECONVERGENT B0, `(.L_x_16) ;  /* 0x000000c000007945 */ /* 0x000fe20003800200 */
[----:B------:R-:W-:Y:S02]  /*2b70*/  ISETP.GE.U32.AND P4, PT, R17, R46, PT ;  /* 0x0000002e1100720c */ /* 0x000fe40003f86070 */
[----:B------:R-:W-:-:S09]  /*2b80*/  ISETP.GE.U32.AND.EX P2, PT, R11, R2, PT, P2 ;  /* 0x000000020b00720c */ /* 0x000fd20003f46120 */
[----:B------:R-:W-:Y:S05]  /*2b90*/  @P3 BRA `(.L_x_17) ;  /* 0x0000000000203947 */ /* 0x000fea0003800000 */
[----:B-12---:R-:W1:Y:S01]  /*2ba0*/  LDS R5, [R3+0x24] ;  /* 0x0000240003057984 */ /* 0x006e620000000800 */
[----:B------:R-:W2:Y:S01]  /*2bb0*/  LDCU.64 UR4, c[0x0][0x380] ;  /* 0x00007000ff0477ac */ /* 0x000ea20008000a00 */
[----:B------:R-:W-:-:S05]  /*2bc0*/  IMAD R7, R47, 0x9, RZ ;  /* 0x000000092f077824 */ /* 0x000fca00078e02ff */
[----:B------:R-:W-:-:S04]  /*2bd0*/  IADD3 R9, P3, PT, R7, R52, RZ ;  /* 0x0000003407097210 */ /* 0x000fc80007f7e0ff */
[----:B0-----:R-:W-:Y:S02]  /*2be0*/  LEA.HI.X.SX32 R34, R7, R4, 0x1, P3 ;  /* 0x0000000407227211 */ /* 0x001fe400018f0eff */
[----:B--2---:R-:W-:-:S04]  /*2bf0*/  LEA R48, P3, R9, UR4, 0x2 ;  /* 0x0000000409307c11 */ /* 0x004fc8000f8610ff */
[----:B------:R-:W-:-:S05]  /*2c00*/  LEA.HI.X R49, R9, UR5, R34, 0x2, P3 ;  /* 0x0000000509317c11 */ /* 0x000fca00098f1422 */
[----:B-1----:R3:W-:Y:S04]  /*2c10*/  STG.E desc[UR6][R48.64], R5 ;  /* 0x0000000530007986 */ /* 0x0027e8000c101906 */
.L_x_17:
[----:B------:R-:W-:Y:S05]  /*2c20*/  BSYNC.RECONVERGENT B0 ;  /* 0x0000000000007941 */ /* 0x000fea0003800200 */
.L_x_16:
[----:B------:R-:W-:Y:S01]  /*2c30*/  ISETP.GE.U32.OR.EX P2, PT, R51, R0, P2, P5 ;  /* 0x000000003300720c */ /* 0x000fe20001746550 */
[----:B------:R-:W-:Y:S01]  /*2c40*/  BSSY.RECONVERGENT B0, `(.L_x_18) ;  /* 0x000000c000007945 */ /* 0x000fe20003800200 */
[----:B------:R-:W-:Y:S02]  /*2c50*/  ISETP.GE.U32.AND P3, PT, R21, R46, PT ;  /* 0x0000002e1500720c */ /* 0x000fe40003f66070 */
[----:B------:R-:W-:-:S09]  /*2c60*/  ISETP.GE.U32.AND.EX P1, PT, R15, R2, PT, P1 ;  /* 0x000000020f00720c */ /* 0x000fd20003f26110 */
[----:B------:R-:W-:Y:S05]  /*2c70*/  @P2 BRA `(.L_x_19) ;  /* 0x0000000000202947 */ /* 0x000fea0003800000 */
[----:B-123--:R-:W1:Y:S01]  /*2c80*/  LDS R5, [R3+0x28] ;  /* 0x0000280003057984 */ /* 0x00ee620000000800 */
[----:B------:R-:W2:Y:S01]  /*2c90*/  LDCU.64 UR4, c[0x0][0x380] ;  /* 0x00007000ff0477ac */ /* 0x000ea20008000a00 */
[----:B------:R-:W-:-:S05]  /*2ca0*/  IMAD R7, R47, 0xa, RZ ;  /* 0x0000000a2f077824 */ /* 0x000fca00078e02ff */
[----:B------:R-:W-:-:S04]  /*2cb0*/  IADD3 R9, P2, PT, R7, R52, RZ ;  /* 0x0000003407097210 */ /* 0x000fc80007f5e0ff */
[----:B0-----:R-:W-:Y:S02]  /*2cc0*/  LEA.HI.X.SX32 R34, R7, R4, 0x1, P2 ;  /* 0x0000000407227211 */ /* 0x001fe400010f0eff */
[----:B--2---:R-:W-:-:S04]  /*2cd0*/  LEA R48, P2, R9, UR4, 0x2 ;  /* 0x0000000409307c11 */ /* 0x004fc8000f8410ff */
[----:B------:R-:W-:-:S05]  /*2ce0*/  LEA.HI.X R49, R9, UR5, R34, 0x2, P2 ;  /* 0x0000000509317c11 */ /* 0x000fca00090f1422 */
[----:B-1----:R4:W-:Y:S04]  /*2cf0*/  STG.E desc[UR6][R48.64], R5 ;  /* 0x0000000530007986 */ /* 0x0029e8000c101906 */
.L_x_19:
[----:B------:R-:W-:Y:S05]  /*2d00*/  BSYNC.RECONVERGENT B0 ;  /* 0x0000000000007941 */ /* 0x000fea0003800200 */
.L_x_18:
[----:B------:R-:W-:Y:S01]  /*2d10*/  ISETP.GE.U32.OR.EX P1, PT, R51, R0, P1, P5 ;  /* 0x000000003300720c */ /* 0x000fe20000f26550 */
[----:B------:R-:W-:Y:S01]  /*2d20*/  BSSY.RECONVERGENT B0, `(.L_x_20) ;  /* 0x000000c000007945 */ /* 0x000fe20003800200 */
[----:B------:R-:W-:Y:S02]  /*2d30*/  ISETP.GE.U32.AND P2, PT, R25, R46, PT ;  /* 0x0000002e1900720c */ /* 0x000fe40003f46070 */
[----:B------:R-:W-:-:S09]  /*2d40*/  ISETP.GE.U32.AND.EX P6, PT, R19, R2, PT, P6 ;  /* 0x000000021300720c */ /* 0x000fd20003fc6160 */
[----:B------:R-:W-:Y:S05]  /*2d50*/  @P1 BRA `(.L_x_21) ;  /* 0x0000000000201947 */ /* 0x000fea0003800000 */
[----:B-1234-:R-:W1:Y:S01]  /*2d60*/  LDS R5, [R3+0x2c] ;  /* 0x00002c0003057984 */ /* 0x01ee620000000800 */
[----:B------:R-:W2:Y:S01]  /*2d70*/  LDCU.64 UR4, c[0x0][0x380] ;  /* 0x00007000ff0477ac */ /* 0x000ea20008000a00 */
[----:B------:R-:W-:-:S05]  /*2d80*/  IMAD R7, R47, 0xb, RZ ;  /* 0x0000000b2f077824 */ /* 0x000fca00078e02ff */
[----:B------:R-:W-:-:S04]  /*2d90*/  IADD3 R9, P1, PT, R7, R52, RZ ;  /* 0x0000003407097210 */ /* 0x000fc80007f3e0ff */
[----:B0-----:R-:W-:Y:S02]  /*2da0*/  LEA.HI.X.SX32 R34, R7, R4, 0x1, P1 ;  /* 0x0000000407227211 */ /* 0x001fe400008f0eff */
[----:B--2---:R-:W-:-:S04]  /*2db0*/  LEA R48, P1, R9, UR4, 0x2 ;  /* 0x0000000409307c11 */ /* 0x004fc8000f8210ff */
[----:B------:R-:W-:-:S05]  /*2dc0*/  LEA.HI.X R49, R9, UR5, R34, 0x2, P1 ;  /* 0x0000000509317c11 */ /* 0x000fca00088f1422 */
[----:B-1----:R0:W-:Y:S04]  /*2dd0*/  STG.E desc[UR6][R48.64], R5 ;  /* 0x0000000530007986 */ /* 0x0021e8000c101906 */
.L_x_21:
[----:B------:R-:W-:Y:S05]  /*2de0*/  BSYNC.RECONVERGENT B0 ;  /* 0x0000000000007941 */ /* 0x000fea0003800200 */
.L_x_20:
[----:B------:R-:W-:Y:S01]  /*2df0*/  ISETP.GE.U32.OR.EX P6, PT, R51, R0, P6, P5 ;  /* 0x000000003300720c */ /* 0x000fe200037c6550 */
[----:B------:R-:W-:Y:S01]  /*2e00*/  BSSY.RECONVERGENT B0, `(.L_x_22) ;  /* 0x000000c000007945 */ /* 0x000fe20003800200 */
[----:B------:R-:W-:Y:S02]  /*2e10*/  ISETP.GE.U32.AND P1, PT, R29, R46, PT ;  /* 0x0000002e1d00720c */ /* 0x000fe40003f26070 */
[----:B------:R-:W-:-:S09]  /*2e20*/  ISETP.GE.U32.AND.EX P0, PT, R23, R2, PT, P0 ;  /* 0x000000021700720c */ /* 0x000fd20003f06100 */
[----:B------:R-:W-:Y:S05]  /*2e30*/  @P6 BRA `(.L_x_23) ;  /* 0x0000000000206947 */ /* 0x000fea0003800000 */
[----:B01234-:R-:W0:Y:S01]  /*2e40*/  LDS R5, [R3+0x30] ;  /* 0x0000300003057984 */ /* 0x01fe220000000800 */
[----:B------:R-:W1:Y:S01]  /*2e50*/  LDCU.64 UR4, c[0x0][0x380] ;  /* 0x00007000ff0477ac */ /* 0x000e620008000a00 */
[----:B------:R-:W-:-:S05]  /*2e60*/  IMAD R7, R47, 0xc, RZ ;  /* 0x0000000c2f077824 */ /* 0x000fca00078e02ff */
[----:B------:R-:W-:-:S04]  /*2e70*/  IADD3 R9, P6, PT, R7, R52, RZ ;  /* 0x0000003407097210 */ /* 0x000fc80007fde0ff */
[----:B------:R-:W-:Y:S02]  /*2e80*/  LEA.HI.X.SX32 R34, R7, R4, 0x1, P6 ;  /* 0x0000000407227211 */ /* 0x000fe400030f0eff */
[----:B-1----:R-:W-:-:S04]  /*2e90*/  LEA R48, P6, R9, UR4, 0x2 ;  /* 0x0000000409307c11 */ /* 0x002fc8000f8c10ff */
[----:B------:R-:W-:-:S05]  /*2ea0*/  LEA.HI.X R49, R9, UR5, R34, 0x2, P6 ;  /* 0x0000000509317c11 */ /* 0x000fca000b0f1422 */
[----:B0-----:R0:W-:Y:S04]  /*2eb0*/  STG.E desc[UR6][R48.64], R5 ;  /* 0x0000000530007986 */ /* 0x0011e8000c101906 */
.L_x_23:
[----:B------:R-:W-:Y:S05]  /*2ec0*/  BSYNC.RECONVERGENT B0 ;  /* 0x0000000000007941 */ /* 0x000fea0003800200 */
.L_x_22:
        /* <DEDUP_REMOVED lines=13> */
.L_x_25:
[----:B------:R-:W-:Y:S05]  /*2fa0*/  BSYNC.RECONVERGENT B0 ;  /* 0x0000000000007941 */ /* 0x000fea0003800200 */
.L_x_24:
        /* <DEDUP_REMOVED lines=13> */
.L_x_27:
[----:B------:R-:W-:Y:S05]  /*3080*/  BSYNC.RECONVERGENT B0 ;  /* 0x0000000000007941 */ /* 0x000fea0003800200 */
.L_x_26:
        /* <DEDUP_REMOVED lines=13> */
.L_x_29:
[----:B------:R-:W-:Y:S05]  /*3160*/  BSYNC.RECONVERGENT B0 ;  /* 0x0000000000007941 */ /* 0x000fea0003800200 */
.L_x_28:
[----:B------:R-:W-:Y:S01]  /*3170*/  ISETP.GE.U32.OR.EX P2, PT, R51, R0, P2, P5 ;  /* 0x000000003300720c */ /* 0x000fe20001746550 */
[----:B------:R-:W-:Y:S01]  /*3180*/  BSSY.RECONVERGENT B0, `(.L_x_30) ;  /* 0x000000c000007945 */ /* 0x000fe20003800200 */
[----:B------:R-:W-:Y:S02]  /*3190*/  ISETP.GE.U32.AND P3, PT, R45, R46, PT ;  /* 0x0000002e2d00720c */ /* 0x000fe40003f66070 */
[----:B------:R-:W-:-:S09]  /*31a0*/  ISETP.GE.U32.AND.EX P1, PT, R39, R2, PT, P1 ;  /* 0x000000022700720c */ /* 0x000fd20003f26110 */
[----:B------:R-:W-:Y:S05]  /*31b0*/  @P2 BRA `(.L_x_31) ;  /* 0x0000000000202947 */ /* 0x000fea0003800000 */
[----:B01234-:R-:W0:Y:S01]  /*31c0*/  LDS R5, [R3+0x40] ;  /* 0x0000400003057984 */ /* 0x01fe220000000800 */
[----:B------:R-:W1:Y:S01]  /*31d0*/  LDCU.64 UR4, c[0x0][0x380] ;  /* 0x00007000ff0477ac */ /* 0x000e620008000a00 */
[----:B------:R-:W-:-:S05]  /*31e0*/  IMAD.SHL.U32 R7, R47, 0x10, RZ ;  /* 0x000000102f077824 */ /* 0x000fca00078e00ff */
[----:B------:R-:W-:-:S04]  /*31f0*/  IADD3 R9, P2, PT, R7, R52, RZ ;  /* 0x0000003407097210 */ /* 0x000fc80007f5e0ff */
[----:B------:R-:W-:Y:S02]  /*3200*/  LEA.HI.X.SX32 R38, R7, R4, 0x1, P2 ;  /* 0x0000000407267211 */ /* 0x000fe400010f0eff */
[----:B-1----:R-:W-:-:S04]  /*3210*/  LEA R34, P2, R9, UR4, 0x2 ;  /* 0x0000000409227c11 */ /* 0x002fc8000f8410ff */
[----:B------:R-:W-:-:S05]  /*3220*/  LEA.HI.X R35, R9, UR5, R38, 0x2, P2 ;  /* 0x0000000509237c11 */ /* 0x000fca00090f1426 */
[----:B0-----:R0:W-:Y:S04]  /*3230*/  STG.E desc[UR6][R34.64], R5 ;  /* 0x0000000522007986 */ /* 0x0011e8000c101906 */
.L_x_31:
[----:B------:R-:W-:Y:S05]  /*3240*/  BSYNC.RECONVERGENT B0 ;  /* 0x0000000000007941 */ /* 0x000fea0003800200 */
.L_x_30:
        /* <DEDUP_REMOVED lines=13> */
.L_x_33:
[----:B------:R-:W-:Y:S05]  /*3320*/  BSYNC.RECONVERGENT B0 ;  /* 0x0000000000007941 */ /* 0x000fea0003800200 */
.L_x_32:
        /* <DEDUP_REMOVED lines=13> */
.L_x_35:
[----:B------:R-:W-:Y:S05]  /*3400*/  BSYNC.RECONVERGENT B0 ;  /* 0x0000000000007941 */ /* 0x000fea0003800200 */
.L_x_34:
        /* <DEDUP_REMOVED lines=13> */
.L_x_37:
[----:B------:R-:W-:Y:S05]  /*34e0*/  BSYNC.RECONVERGENT B0 ;  /* 0x0000000000007941 */ /* 0x000fea0003800200 */
.L_x_36:
        /* <DEDUP_REMOVED lines=13> */
.L_x_39:
[----:B------:R-:W-:Y:S05]  /*35c0*/  BSYNC.RECONVERGENT B0 ;  /* 0x0000000000007941 */ /* 0x000fea0003800200 */
.L_x_38:
        /* <DEDUP_REMOVED lines=13> */
.L_x_41:
[----:B------:R-:W-:Y:S05]  /*36a0*/  BSYNC.RECONVERGENT B0 ;  /* 0x0000000000007941 */ /* 0x000fea0003800200 */
.L_x_40:
[----:B------:R-:W-:Y:S01]  /*36b0*/  ISETP.GE.U32.OR.EX P2, PT, R51, R0, P2, P5 ;  /* 0x000000003300720c */ /* 0x000fe20001746550 */
[----:B------:R-:W-:Y:S01]  /*36c0*/  BSSY.RECONVERGENT B0, `(.L_x_42) ;  /* 0x000000d000007945 */ /* 0x000fe20003800200 */
[----:B------:R-:W-:Y:S02]  /*36d0*/  ISETP.GE.U32.AND P3, PT, R26, R46, PT ;  /* 0x0000002e1a00720c */ /* 0x000fe40003f66070 */
[-C--:B------:R-:W-:Y:S02]  /*36e0*/  ISETP.GE.U32.AND.EX P1, PT, R14, R2.reuse, PT, P1 ;  /* 0x000000020e00720c */ /* 0x080fe40003f26110 */
[----:B------:R-:W-:-:S07]  /*36f0*/  ISETP.GE.U32.AND.EX P6, PT, R18, R2, PT, P6 ;  /* 0x000000021200720c */ /* 0x000fce0003fc6160 */
[----:B------:R-:W-:Y:S06]  /*3700*/  @P2 BRA `(.L_x_43) ;  /* 0x0000000000202947 */ /* 0x000fec0003800000 */
        /* <DEDUP_REMOVED lines=8> */
.L_x_43:
[----:B------:R-:W-:Y:S05]  /*3790*/  BSYNC.RECONVERGENT B0 ;  /* 0x0000000000007941 */ /* 0x000fea0003800200 */
.L_x_42:
[C---:B------:R-:W-:Y:S01]  /*37a0*/  ISETP.GE.U32.OR.EX P1, PT, R51.reuse, R0, P1, P5 ;  /* 0x000000003300720c */ /* 0x040fe20000f26550 */
[----:B------:R-:W-:Y:S01]  /*37b0*/  BSSY.RECONVERGENT B0, `(.L_x_44) ;  /* 0x000000c000007945 */ /* 0x000fe20003800200 */
[----:B------:R-:W-:Y:S02]  /*37c0*/  ISETP.GE.U32.AND P2, PT, R30, R46, PT ;  /* 0x0000002e1e00720c */ /* 0x000fe40003f46070 */
[----:B------:R-:W-:-:S09]  /*37d0*/  ISETP.GE.U32.OR.EX P6, PT, R51, R0, P6, P5 ;  /* 0x000000003300720c */ /* 0x000fd200037c6550 */
        /* <DEDUP_REMOVED lines=9> */
.L_x_45:
[----:B------:R-:W-:Y:S05]  /*3870*/  BSYNC.RECONVERGENT B0 ;  /* 0x0000000000007941 */ /* 0x000fea0003800200 */
.L_x_44:
[----:B------:R-:W-:Y:S01]  /*3880*/  BSSY.RECONVERGENT B0, `(.L_x_46) ;  /* 0x000000b000007945 */ /* 0x000fe20003800200 */
[----:B------:R-:W-:-:S03]  /*3890*/  ISETP.GE.U32.AND P1, PT, R42, R46, PT ;  /* 0x0000002e2a00720c */ /* 0x000fc60003f26070 */
[----:B------:R-:W-:Y:S10]  /*38a0*/  @P6 BRA `(.L_x_47) ;  /* 0x0000000000206947 */ /* 0x000ff40003800000 */
        /* <DEDUP_REMOVED lines=8> */
.L_x_47:
[----:B------:R-:W-:Y:S05]  /*3930*/  BSYNC.RECONVERGENT B0 ;  /* 0x0000000000007941 */ /* 0x000fea0003800200 */
.L_x_46:
[----:B------:R-:W-:Y:S01]  /*3940*/  ISETP.GE.U32.AND P6, PT, R55, R46, PT ;  /* 0x0000002e3700720c */ /* 0x000fe20003fc6070 */
[----:B------:R-:W-:Y:S01]  /*3950*/  BSSY.RECONVERGENT B0, `(.L_x_48) ;  /* 0x000001d000007945 */ /* 0x000fe20003800200 */
[-C--:B------:R-:W-:Y:S02]  /*3960*/  ISETP.GE.U32.AND.EX P0, PT, R22, R2.reuse, PT, P0 ;  /* 0x000000021600720c */ /* 0x080fe40003f06100 */
[----:B------:R-:W-:Y:S02]  /*3970*/  ISETP.GE.U32.AND.EX P6, PT, R54, R2, PT, P6 ;  /* 0x000000023600720c */ /* 0x000fe40003fc6160 */
[----:B------:R-:W-:Y:S02]  /*3980*/  ISETP.GE.U32.OR.EX P0, PT, R51, R0, P0, P5 ;  /* 0x000000003300720c */ /* 0x000fe40000706550 */
[----:B01234-:R-:W-:Y:S02]  /*3990*/  P2R R5, PR, RZ, 0x40 ;  /* 0x00000040ff057803 */ /* 0x01ffe40000000000 */
[----:B------:R-:W-:-:S02]  /*39a0*/  ISETP.GE.U32.AND P6, PT, R40, R46, PT ;  /* 0x0000002e2800720c */ /* 0x000fc40003fc6070 */
[-C--:B------:R-:W-:Y:S02]  /*39b0*/  ISETP.GE.U32.AND.EX P4, PT, R24, R2.reuse, PT, P4 ;  /* 0x000000021800720c */ /* 0x080fe40003f86140 */
[-C--:B------:R-:W-:Y:S02]  /*39c0*/  ISETP.GE.U32.AND.EX P3, PT, R28, R2.reuse, PT, P3 ;  /* 0x000000021c00720c */ /* 0x080fe40003f66130 */
[-C--:B------:R-:W-:Y:S02]  /*39d0*/  ISETP.GE.U32.AND.EX P2, PT, R32, R2.reuse, PT, P2 ;  /* 0x000000022000720c */ /* 0x080fe40003f46120 */
[-C--:B------:R-:W-:Y:S02]  /*39e0*/  ISETP.GE.U32.AND.EX P1, PT, R44, R2.reuse, PT, P1 ;  /* 0x000000022c00720c */ /* 0x080fe40003f26110 */
[----:B------:R-:W-:Y:S02]  /*39f0*/  ISETP.GE.U32.AND.EX P6, PT, R36, R2, PT, P6 ;  /* 0x000000022400720c */ /* 0x000fe40003fc6160 */
[----:B------:R-:W-:-:S02]  /*3a00*/  P2R R2, PR, RZ, 0x1 ;  /* 0x00000001ff027803 */ /* 0x000fc40000000000 */
[----:B------:R-:W-:Y:S02]  /*3a10*/  ISETP.NE.AND P0, PT, R5, RZ, PT ;  /* 0x000000ff0500720c */ /* 0x000fe40003f05270 */
[CC--:B------:R-:W-:Y:S02]  /*3a20*/  ISETP.GE.U32.OR.EX P4, PT, R51.reuse, R0.reuse, P4, P5 ;  /* 0x000000003300720c */ /* 0x0c0fe40002786550 */
[CC--:B------:R-:W-:Y:S02]  /*3a30*/  ISETP.GE.U32.OR.EX P3, PT, R51.reuse, R0.reuse, P3, P5 ;  /* 0x000000003300720c */ /* 0x0c0fe40001f66550 */
[CC--:B------:R-:W-:Y:S02]  /*3a40*/  ISETP.GE.U32.OR.EX P2, PT, R51.reuse, R0.reuse, P2, P5 ;  /* 0x000000003300720c */ /* 0x0c0fe40001746550 */
[CC--:B------:R-:W-:Y:S02]  /*3a50*/  ISETP.GE.U32.OR.EX P1, PT, R51.reuse, R0.reuse, P1, P5 ;  /* 0x000000003300720c */ /* 0x0c0fe40000f26550 */
[----:B------:R-:W-:-:S02]  /*3a60*/  ISETP.GE.U32.OR.EX P0, PT, R51, R0, P0, P5 ;  /* 0x000000003300720c */ /* 0x000fc40000706550 */
[----:B------:R-:W-:Y:S02]  /*3a70*/  ISETP.GE.U32.OR.EX P6, PT, R51, R0, P6, P5 ;  /* 0x000000003300720c */ /* 0x000fe400037c6550 */
[----:B------:R-:W-:-:S13]  /*3a80*/  ISETP.NE.AND P5, PT, R2, RZ, PT ;  /* 0x000000ff0200720c */ /* 0x000fda0003fa5270 */
[----:B------:R-:W-:Y:S05]  /*3a90*/  @P5 BRA `(.L_x_49) ;  /* 0x0000000000205947 */ /* 0x000fea0003800000 */
        /* <DEDUP_REMOVED lines=8> */
.L_x_49:
[----:B------:R-:W-:Y:S05]  /*3b20*/  BSYNC.RECONVERGENT B0 ;  /* 0x0000000000007941 */ /* 0x000fea0003800200 */
.L_x_48:
[----:B------:R-:W-:Y:S04]  /*3b30*/  BSSY.RECONVERGENT B0, `(.L_x_50) ;  /* 0x000000a000007945 */ /* 0x000fe80003800200 */
[----:B------:R-:W-:Y:S05]  /*3b40*/  @P4 BRA `(.L_x_51) ;  /* 0x0000000000204947 */ /* 0x000fea0003800000 */
[----:B0-----:R-:W0:Y:S01]  /*3b50*/  LDS R5, [R3+0x68] ;  /* 0x0000680003057984 */ /* 0x001e220000000800 */
[----:B------:R-:W1:Y:S01]  /*3b60*/  LDCU.64 UR4, c[0x0][0x380] ;  /* 0x00007000ff0477ac */ /* 0x000e620008000a00 */
[----:B------:R-:W-:-:S05]  /*3b70*/  IMAD R7, R47, 0x1a, RZ ;  /* 0x0000001a2f077824 */ /* 0x000fca00078e02ff */
[----:B------:R-:W-:-:S04]  /*3b80*/  IADD3 R0, P4, PT, R7, R52, RZ ;  /* 0x0000003407007210 */ /* 0x000fc80007f9e0ff */
[----:B------:R-:W-:Y:S02]  /*3b90*/  LEA.HI.X.SX32 R7, R7, R4, 0x1, P4 ;  /* 0x0000000407077211 */ /* 0x000fe400020f0eff */
[----:B-1----:R-:W-:-:S04]  /*3ba0*/  LEA R6, P4, R0, UR4, 0x2 ;  /* 0x0000000400067c11 */ /* 0x002fc8000f8810ff */
[----:B------:R-:W-:-:S05]  /*3bb0*/  LEA.HI.X R7, R0, UR5, R7, 0x2, P4 ;  /* 0x0000000500077c11 */ /* 0x000fca000a0f1407 */
[----:B0-----:R1:W-:Y:S04]  /*3bc0*/  STG.E desc[UR6][R6.64], R5 ;  /* 0x0000000506007986 */ /* 0x0013e8000c101906 */
.L_x_51:
[----:B------:R-:W-:Y:S05]  /*3bd0*/  BSYNC.RECONVERGENT B0 ;  /* 0x0000000000007941 */ /* 0x000fea0003800200 */
.L_x_50:
[----:B------:R-:W-:Y:S04]  /*3be0*/  BSSY.RECONVERGENT B0, `(.L_x_52) ;  /* 0x000000a000007945 */ /* 0x000fe80003800200 */
[----:B------:R-:W-:Y:S05]  /*3bf0*/  @P3 BRA `(.L_x_53) ;  /* 0x0000000000203947 */ /* 0x000fea0003800000 */
[----:B01----:R-:W0:Y:S01]  /*3c00*/  LDS R5, [R3+0x6c] ;  /* 0x00006c0003057984 */ /* 0x003e220000000800 */
[----:B------:R-:W1:Y:S01]  /*3c10*/  LDCU.64 UR4, c[0x0][0x380] ;  /* 0x00007000ff0477ac */ /* 0x000e620008000a00 */
[----:B------:R-:W-:-:S05]  /*3c20*/  IMAD R7, R47, 0x1b, RZ ;  /* 0x0000001b2f077824 */ /* 0x000fca00078e02ff */
[----:B------:R-:W-:-:S04]  /*3c30*/  IADD3 R0, P3, PT, R7, R52, RZ ;  /* 0x0000003407007210 */ /* 0x000fc80007f7e0ff */
[----:B------:R-:W-:Y:S02]  /*3c40*/  LEA.HI.X.SX32 R7, R7, R4, 0x1, P3 ;  /* 0x0000000407077211 */ /* 0x000fe400018f0eff */
[----:B-1----:R-:W-:-:S04]  /*3c50*/  LEA R6, P3, R0, UR4, 0x2 ;  /* 0x0000000400067c11 */ /* 0x002fc8000f8610ff */
[----:B------:R-:W-:-:S05]  /*3c60*/  LEA.HI.X R7, R0, UR5, R7, 0x2, P3 ;  /* 0x0000000500077c11 */ /* 0x000fca00098f1407 */
[----:B0-----:R2:W-:Y:S04]  /*3c70*/  STG.E desc[UR6][R6.64], R5 ;  /* 0x0000000506007986 */ /* 0x0015e8000c101906 */
.L_x_53:
[----:B------:R-:W-:Y:S05]  /*3c80*/  BSYNC.RECONVERGENT B0 ;  /* 0x0000000000007941 */ /* 0x000fea0003800200 */
.L_x_52:
[----:B------:R-:W-:Y:S04]  /*3c90*/  BSSY.RECONVERGENT B0, `(.L_x_54) ;  /* 0x000000a000007945 */ /* 0x000fe80003800200 */
[----:B------:R-:W-:Y:S05]  /*3ca0*/  @P2 BRA `(.L_x_55) ;  /* 0x0000000000202947 */ /* 0x000fea0003800000 */
[----:B012---:R-:W0:Y:S01]  /*3cb0*/  LDS R5, [R3+0x70] ;  /* 0x0000700003057984 */ /* 0x007e220000000800 */
[----:B------:R-:W1:Y:S01]  /*3cc0*/  LDCU.64 UR4, c[0x0][0x380] ;  /* 0x00007000ff0477ac */ /* 0x000e620008000a00 */
[----:B------:R-:W-:-:S05]  /*3cd0*/  IMAD R7, R47, 0x1c, RZ ;  /* 0x0000001c2f077824 */ /* 0x000fca00078e02ff */
[----:B------:R-:W-:-:S04]  /*3ce0*/  IADD3 R0, P2, PT, R7, R52, RZ ;  /* 0x0000003407007210 */ /* 0x000fc80007f5e0ff */
[----:B------:R-:W-:Y:S02]  /*3cf0*/  LEA.HI.X.SX32 R7, R7, R4, 0x1, P2 ;  /* 0x0000000407077211 */ /* 0x000fe400010f0eff */
[----:B-1----:R-:W-:-:S04]  /*3d00*/  LEA R6, P2, R0, UR4, 0x2 ;  /* 0x0000000400067c11 */ /* 0x002fc8000f8410ff */
[----:B------:R-:W-:-:S05]  /*3d10*/  LEA.HI.X R7, R0, UR5, R7, 0x2, P2 ;  /* 0x0000000500077c11 */ /* 0x000fca00090f1407 */
[----:B0-----:R3:W-:Y:S04]  /*3d20*/  STG.E desc[UR6][R6.64], R5 ;  /* 0x0000000506007986 */ /* 0x0017e8000c101906 */
.L_x_55:
[----:B------:R-:W-:Y:S05]  /*3d30*/  BSYNC.RECONVERGENT B0 ;  /* 0x0000000000007941 */ /* 0x000fea0003800200 */
.L_x_54:
[----:B------:R-:W-:Y:S04]  /*3d40*/  BSSY.RECONVERGENT B0, `(.L_x_56) ;  /* 0x000000a000007945 */ /* 0x000fe80003800200 */
[----:B------:R-:W-:Y:S05]  /*3d50*/  @P1 BRA `(.L_x_57) ;  /* 0x0000000000201947 */ /* 0x000fea0003800000 */
[----:B0123--:R-:W0:Y:S01]  /*3d60*/  LDS R5, [R3+0x74] ;  /* 0x0000740003057984 */ /* 0x00fe220000000800 */
[----:B------:R-:W1:Y:S01]  /*3d70*/  LDCU.64 UR4, c[0x0][0x380] ;  /* 0x00007000ff0477ac */ /* 0x000e620008000a00 */
[----:B------:R-:W-:-:S05]  /*3d80*/  IMAD R7, R47, 0x1d, RZ ;  /* 0x0000001d2f077824 */ /* 0x000fca00078e02ff */
[----:B------:R-:W-:-:S04]  /*3d90*/  IADD3 R0, P1, PT, R7, R52, RZ ;  /* 0x0000003407007210 */ /* 0x000fc80007f3e0ff */
[----:B------:R-:W-:Y:S02]  /*3da0*/  LEA.HI.X.SX32 R7, R7, R4, 0x1, P1 ;  /* 0x0000000407077211 */ /* 0x000fe400008f0eff */
[----:B-1----:R-:W-:-:S04]  /*3db0*/  LEA R6, P1, R0, UR4, 0x2 ;  /* 0x0000000400067c11 */ /* 0x002fc8000f8210ff */
[----:B------:R-:W-:-:S05]  /*3dc0*/  LEA.HI.X R7, R0, UR5, R7, 0x2, P1 ;  /* 0x0000000500077c11 */ /* 0x000fca00088f1407 */
[----:B0-----:R4:W-:Y:S04]  /*3dd0*/  STG.E desc[UR6][R6.64], R5 ;  /* 0x0000000506007986 */ /* 0x0019e8000c101906 */
.L_x_57:
[----:B------:R-:W-:Y:S05]  /*3de0*/  BSYNC.RECONVERGENT B0 ;  /* 0x0000000000007941 */ /* 0x000fea0003800200 */
.L_x_56:
[----:B------:R-:W-:Y:S04]  /*3df0*/  BSSY.RECONVERGENT B0, `(.L_x_58) ;  /* 0x000000a000007945 */ /* 0x000fe80003800200 */
        /* <DEDUP_REMOVED lines=9> */
.L_x_59:
[----:B------:R-:W-:Y:S05]  /*3e90*/  BSYNC.RECONVERGENT B0 ;  /* 0x0000000000007941 */ /* 0x000fea0003800200 */
.L_x_58:
[----:B------:R-:W-:Y:S05]  /*3ea0*/  @P6 EXIT ;  /* 0x000000000000694d */ /* 0x000fea0003800000 */
[----:B------:R-:W5:Y:S01]  /*3eb0*/  LDS R3, [R3+0x7c] ;  /* 0x00007c0003037984 */ /* 0x000f620000000800 */
[----:B------:R-:W0:Y:S01]  /*3ec0*/  LDCU.64 UR4, c[0x0][0x380] ;  /* 0x00007000ff0477ac */ /* 0x000e220008000a00 */
[----:B------:R-:W-:-:S05]  /*3ed0*/  IMAD R47, R47, 0x1f, RZ ;  /* 0x0000001f2f2f7824 */ /* 0x000fca00078e02ff */
[----:B------:R-:W-:-:S04]  /*3ee0*/  IADD3 R52, P0, PT, R47, R52, RZ ;  /* 0x000000342f347210 */ /* 0x000fc80007f1e0ff */
[----:B------:R-:W-:Y:S02]  /*3ef0*/  LEA.HI.X.SX32 R47, R47, R4, 0x1, P0 ;  /* 0x000000042f2f7211 */ /* 0x000fe400000f0eff */
[----:B0-----:R-:W-:-:S04]  /*3f00*/  LEA R4, P0, R52, UR4, 0x2 ;  /* 0x0000000434047c11 */ /* 0x001fc8000f8010ff */
[----:B-1234-:R-:W-:-:S05]  /*3f10*/  LEA.HI.X R5, R52, UR5, R47, 0x2, P0 ;  /* 0x0000000534057c11 */ /* 0x01efca00080f142f */
[----:B-----5:R-:W-:Y:S01]  /*3f20*/  STG.E desc[UR6][R4.64], R3 ;  /* 0x0000000304007986 */ /* 0x020fe2000c101906 */
[----:B------:R-:W-:Y:S05]  /*3f30*/  EXIT ;  /* 0x000000000000794d */ /* 0x000fea0003800000 */
        .weak           $__internal_0_$__cuda_sm20_div_u64
        .type           $__internal_0_$__cuda_sm20_div_u64,@function
        .size           $__internal_0_$__cuda_sm20_div_u64,(.L_x_64 - $__internal_0_$__cuda_sm20_div_u64)
$__internal_0_$__cuda_sm20_div_u64:
[----:B------:R-:W0:Y:S08]  /*3f40*/  I2F.U64.RP R8, UR4 ;  /* 0x0000000400087d12 */ /* 0x000e300008309000 */
[----:B0-----:R-:W0:Y:S02]  /*3f50*/  MUFU.RCP R8, R8 ;  /* 0x0000000800087308 */ /* 0x001e240000001000 */
[----:B0-----:R-:W-:-:S06]  /*3f60*/  VIADD R4, R8, 0x1ffffffe ;  /* 0x1ffffffe08047836 */ /* 0x001fcc0000000000 */
[----:B------:R-:W0:Y:S02]  /*3f70*/  F2I.U64.TRUNC R4, R4 ;  /* 0x0000000400047311 */ /* 0x000e24000020d800 */
[----:B0-----:R-:W-:-:S04]  /*3f80*/  IMAD.WIDE.U32 R6, R4, UR4, RZ ;  /* 0x0000000404067c25 */ /* 0x001fc8000f8e00ff */
[----:B------:R-:W-:Y:S01]  /*3f90*/  IMAD R7, R4, UR5, R7 ;  /* 0x0000000504077c24 */ /* 0x000fe2000f8e0207 */
[----:B------:R-:W-:-:S03]  /*3fa0*/  IADD3 R9, P0, PT, RZ, -R6, RZ ;  /* 0x80000006ff097210 */ /* 0x000fc60007f1e0ff */
[----:B------:R-:W-:Y:S02]  /*3fb0*/  IMAD R7, R5, UR4, R7 ;  /* 0x0000000405077c24 */ /* 0x000fe4000f8e0207 */
[----:B------:R-:W-:-:S04]  /*3fc0*/  IMAD.HI.U32 R6, R4, R9, RZ ;  /* 0x0000000904067227 */ /* 0x000fc800078e00ff */
[----:B------:R-:W-:Y:S02]  /*3fd0*/  IMAD.X R11, RZ, RZ, ~R7, P0 ;  /* 0x000000ffff0b7224 */ /* 0x000fe400000e0e07 */
[----:B------:R-:W-:Y:S02]  /*3fe0*/  IMAD.MOV.U32 R7, RZ, RZ, R4 ;  /* 0x000000ffff077224 */ /* 0x000fe400078e0004 */
[-C--:B------:R-:W-:Y:S02]  /*3ff0*/  IMAD R13, R5, R11.reuse, RZ ;  /* 0x0000000b050d7224 */ /* 0x080fe400078e02ff */
[----:B------:R-:W-:-:S04]  /*4000*/  IMAD.WIDE.U32 R6, P0, R4, R11, R6 ;  /* 0x0000000b04067225 */ /* 0x000fc80007800006 */
[----:B------:R-:W-:-:S04]  /*4010*/  IMAD.HI.U32 R11, R5, R11, RZ ;  /* 0x0000000b050b7227 */ /* 0x000fc800078e00ff */
[----:B------:R-:W-:-:S05]  /*4020*/  IMAD.HI.U32 R6, P1, R5, R9, R6 ;  /* 0x0000000905067227 */ /* 0x000fca0007820006 */
[----:B------:R-:W-:Y:S01]  /*4030*/  IADD3 R7, P2, PT, R13, R6, RZ ;  /* 0x000000060d077210 */ /* 0x000fe20007f5e0ff */
[----:B------:R-:W-:-:S04]  /*4040*/  IMAD.X R6, R11, 0x1, R5, P0 ;  /* 0x000000010b067824 */ /* 0x000fc800000e0605 */
[----:B------:R-:W-:Y:S01]  /*4050*/  IMAD.WIDE.U32 R4, R7, UR4, RZ ;  /* 0x0000000407047c25 */ /* 0x000fe2000f8e00ff */
[----:B------:R-:W-:-:S03]  /*4060*/  IADD3.X R9, PT, PT, RZ, RZ, R6, P2, P1 ;  /* 0x000000ffff097210 */ /* 0x000fc600017e2406 */
[----:B------:R-:W-:Y:S01]  /*4070*/  IMAD R6, R7, UR5, R5 ;  /* 0x0000000507067c24 */ /* 0x000fe2000f8e0205 */
[----:B------:R-:W-:-:S03]  /*4080*/  IADD3 R5, P0, PT, RZ, -R4, RZ ;  /* 0x80000004ff057210 */ /* 0x000fc60007f1e0ff */
[----:B------:R-:W-:Y:S02]  /*4090*/  IMAD R4, R9, UR4, R6 ;  /* 0x0000000409047c24 */ /* 0x000fe4000f8e0206 */
[----:B------:R-:W-:-:S04]  /*40a0*/  IMAD.HI.U32 R6, R7, R5, RZ ;  /* 0x0000000507067227 */ /* 0x000fc800078e00ff */
[----:B------:R-:W-:-:S04]  /*40b0*/  IMAD.X R4, RZ, RZ, ~R4, P0 ;  /* 0x000000ffff047224 */ /* 0x000fc800000e0e04 */
[----:B------:R-:W-:-:S04]  /*40c0*/  IMAD.WIDE.U32 R6, P0, R7, R4, R6 ;  /* 0x0000000407067225 */ /* 0x000fc80007800006 */
[C---:B------:R-:W-:Y:S02]  /*40d0*/  IMAD R8, R9.reuse, R4, RZ ;  /* 0x0000000409087224 */ /* 0x040fe400078e02ff */
[----:B------:R-:W-:-:S04]  /*40e0*/  IMAD.HI.U32 R7, P1, R9, R5, R6 ;  /* 0x0000000509077227 */ /* 0x000fc80007820006 */
[----:B------:R-:W-:Y:S01]  /*40f0*/  IMAD.HI.U32 R6, R9, R4, RZ ;  /* 0x0000000409067227 */ /* 0x000fe200078e00ff */
[----:B------:R-:W-:-:S03]  /*4100*/  IADD3 R7, P2, PT, R8, R7, RZ ;  /* 0x0000000708077210 */ /* 0x000fc60007f5e0ff */
[----:B------:R-:W-:Y:S02]  /*4110*/  IMAD.X R9, R6, 0x1, R9, P0 ;  /* 0x0000000106097824 */ /* 0x000fe400000e0609 */
[----:B------:R-:W-:-:S03]  /*4120*/  IMAD.HI.U32 R4, R7, R2, RZ ;  /* 0x0000000207047227 */ /* 0x000fc600078e00ff */
[----:B------:R-:W-:Y:S01]  /*4130*/  IADD3.X R9, PT, PT, RZ, RZ, R9, P2, P1 ;  /* 0x000000ffff097210 */ /* 0x000fe200017e2409 */
[----:B------:R-:W-:Y:S02]  /*4140*/  IMAD.MOV.U32 R5, RZ, RZ, RZ ;  /* 0x000000ffff057224 */ /* 0x000fe400078e00ff */
[----:B------:R-:W-:-:S04]  /*4150*/  IMAD.WIDE.U32 R4, RZ, R7, R4 ;  /* 0x00000007ff047225 */ /* 0x000fc800078e0004 */
[----:B------:R-:W-:-:S04]  /*4160*/  IMAD.HI.U32 R4, P0, R9, R2, R4 ;  /* 0x0000000209047227 */ /* 0x000fc80007800004 */
[----:B------:R-:W-:Y:S01]  /*4170*/  IMAD.X R6, RZ, RZ, RZ, P0 ;  /* 0x000000ffff067224 */ /* 0x000fe200000e06ff */
[----:B------:R-:W-:-:S05]  /*4180*/  IADD3 R7, P1, PT, RZ, R4, RZ ;  /* 0x00000004ff077210 */ /* 0x000fca0007f3e0ff */
[----:B------:R-:W-:-:S04]  /*4190*/  IMAD.WIDE.U32 R4, R7, UR4, RZ ;  /* 0x0000000407047c25 */ /* 0x000fc8000f8e00ff */
[----:B------:R-:W-:Y:S01]  /*41a0*/  IMAD.X R6, RZ, RZ, R6, P1 ;  /* 0x000000ffff067224 */ /* 0x000fe200008e0606 */
[----:B------:R-:W-:Y:S01]  /*41b0*/  IADD3 R11, P1, PT, -R4, R2, RZ ;  /* 0x00000002040b7210 */ /* 0x000fe20007f3e1ff */
[C---:B------:R-:W-:Y:S01]  /*41c0*/  IMAD R5, R7.reuse, UR5, R5 ;  /* 0x0000000507057c24 */ /* 0x040fe2000f8e0205 */
[----:B------:R-:W-:Y:S02]  /*41d0*/  IADD3 R4, P2, PT, R7, 0x1, RZ ;  /* 0x0000000107047810 */ /* 0x000fe40007f5e0ff */
[C---:B------:R-:W-:Y:S01]  /*41e0*/  ISETP.GE.U32.AND P0, PT, R11.reuse, UR4, PT ;  /* 0x000000040b007c0c */ /* 0x040fe2000bf06070 */
[----:B------:R-:W-:Y:S02]  /*41f0*/  IMAD R5, R6, UR4, R5 ;  /* 0x0000000406057c24 */ /* 0x000fe4000f8e0205 */
[----:B------:R-:W-:Y:S02]  /*4200*/  IMAD.X R9, RZ, RZ, R6, P2 ;  /* 0x000000ffff097224 */ /* 0x000fe400010e0606 */
[----:B------:R-:W-:Y:S01]  /*4210*/  IMAD.X R13, RZ, RZ, ~R5, P1 ;  /* 0x000000ffff0d7224 */ /* 0x000fe200008e0e05 */
[----:B------:R-:W-:-:S04]  /*4220*/  IADD3 R8, P1, PT, R11, -UR4, RZ ;  /* 0x800000040b087c10 */ /* 0x000fc8000ff3e0ff */
[C---:B------:R-:W-:Y:S02]  /*4230*/  ISETP.GE.U32.AND.EX P0, PT, R13.reuse, UR5, PT, P0 ;  /* 0x000000050d007c0c */ /* 0x040fe4000bf06100 */
[----:B------:R-:W-:Y:S02]  /*4240*/  IADD3.X R10, PT, PT, R13, ~UR5, RZ, P1, !PT ;  /* 0x800000050d0a7c10 */ /* 0x000fe40008ffe4ff */
[----:B------:R-:W-:Y:S02]  /*4250*/  SEL R8, R8, R11, P0 ;  /* 0x0000000b08087207 */ /* 0x000fe40000000000 */
[----:B------:R-:W-:Y:S02]  /*4260*/  SEL R5, R4, R7, P0 ;  /* 0x0000000704057207 */ /* 0x000fe40000000000 */
[----:B------:R-:W-:Y:S02]  /*4270*/  SEL R7, R10, R13, P0 ;  /* 0x0000000d0a077207 */ /* 0x000fe40000000000 */
[----:B------:R-:W-:-:S02]  /*4280*/  SEL R4, R9, R6, P0 ;  /* 0x0000000609047207 */ /* 0x000fc40000000000 */
[----:B------:R-:W-:Y:S02]  /*4290*/  ISETP.GE.U32.AND P0, PT, R8, UR4, PT ;  /* 0x0000000408007c0c */ /* 0x000fe4000bf06070 */
[----:B------:R-:W-:Y:S02]  /*42a0*/  IADD3 R6, P2, PT, R5, 0x1, RZ ;  /* 0x0000000105067810 */ /* 0x000fe40007f5e0ff */
[----:B------:R-:W-:Y:S02]  /*42b0*/  ISETP.GE.U32.AND.EX P0, PT, R7, UR5, PT, P0 ;  /* 0x0000000507007c0c */ /* 0x000fe4000bf06100 */
[----:B------:R-:W-:Y:S01]  /*42c0*/  ISETP.NE.U32.AND P1, PT, RZ, UR4, PT ;  /* 0x00000004ff007c0c */ /* 0x000fe2000bf25070 */
[----:B------:R-:W-:Y:S01]  /*42d0*/  IMAD.X R7, RZ, RZ, R4, P2 ;  /* 0x000000ffff077224 */ /* 0x000fe200010e0604 */
[----:B------:R-:W-:Y:S01]  /*42e0*/  SEL R6, R6, R5, P0 ;  /* 0x0000000506067207 */ /* 0x000fe20000000000 */
[----:B------:R-:W-:Y:S01]  /*42f0*/  IMAD.MOV.U32 R5, RZ, RZ, 0x0 ;  /* 0x00000000ff057424 */ /* 0x000fe200078e00ff */
[----:B------:R-:W-:-:S02]  /*4300*/  ISETP.NE.AND.EX P1, PT, RZ, UR5, PT, P1 ;  /* 0x00000005ff007c0c */ /* 0x000fc4000bf25310 */
[----:B------:R-:W-:Y:S01]  /*4310*/  SEL R7, R7, R4, P0 ;  /* 0x0000000407077207 */ /* 0x000fe20000000000 */
[----:B------:R-:W-:Y:S01]  /*4320*/  IMAD.MOV.U32 R4, RZ, RZ, R0 ;  /* 0x000000ffff047224 */ /* 0x000fe200078e0000 */
[----:B------:R-:W-:Y:S02]  /*4330*/  SEL R6, R6, 0xffffffff, P1 ;  /* 0xffffffff06067807 */ /* 0x000fe40000800000 */
[----:B------:R-:W-:Y:S01]  /*4340*/  SEL R7, R7, 0xffffffff, P1 ;  /* 0xffffffff07077807 */ /* 0x000fe20000800000 */
[----:B------:R-:W-:Y:S06]  /*4350*/  RET.REL.NODEC R4 `(_Z23transposeSharedMemoryV2PiPKiii) ;  /* 0xffffffbc04287950 */ /* 0x000fec0003c3ffff */
.L_x_60:
[----:B------:R-:W-:-:S00]  /*4360*/  BRA `(.L_x_60) ;  /* 0xfffffffc00fc7947 */ /* 0x000fc0000383ffff */
[----:B------:R-:W-:-:S00]  /*4370*/  NOP ;  /* 0x0000000000007918 */ /* 0x000fc00000000000 */
        /* <DEDUP_REMOVED lines=8> */
.L_x_64:


//--------------------- .text._Z21transposeSharedMemoryPiPKiii --------------------------
	.section	.text._Z21transposeSharedMemoryPiPKiii,"ax",@progbits
	.align	128
        .global         _Z21transposeSharedMemoryPiPKiii
        .type           _Z21transposeSharedMemoryPiPKiii,@function
        .size           _Z21transposeSharedMemoryPiPKiii,(.L_x_66 - _Z21transposeSharedMemoryPiPKiii)
        .other          _Z21transposeSharedMemoryPiPKiii,@"STO_CUDA_ENTRY STV_DEFAULT"
_Z21transposeSharedMemoryPiPKiii:
.text._Z21transposeSharedMemoryPiPKiii:
[----:B------:R-:W-:Y:S01]  /*0000*/  LDC R1, c[0x0][0x37c] ;  /* 0x0000df00ff017b82 */ /* 0x000fe20000000800 */
[----:B------:R-:W0:Y:S07]  /*0010*/  S2R R9, SR_CTAID.X ;  /* 0x0000000000097919 */ /* 0x000e2e0000002500 */
[----:B------:R-:W1:Y:S01]  /*0020*/  LDC.64 R2, c[0x0][0x390] ;  /* 0x0000e400ff027b82 */ /* 0x000e620000000a00 */
[----:B------:R-:W2:Y:S01]  /*0030*/  LDCU.64 UR6, c[0x0][0x358] ;  /* 0x00006b00ff0677ac */ /* 0x000ea20008000a00 */
[----:B------:R-:W0:Y:S01]  /*0040*/  S2R R5, SR_TID.X ;  /* 0x0000000000057919 */ /* 0x000e220000002100 */
[----:B------:R-:W3:Y:S01]  /*0050*/  S2R R8, SR_CTAID.Y ;  /* 0x0000000000087919 */ /* 0x000ee20000002600 */
[----:B------:R-:W3:Y:S01]  /*0060*/  S2R R4, SR_TID.Y ;  /* 0x0000000000047919 */ /* 0x000ee20000002200 */
[----:B0-----:R-:W-:-:S02]  /*0070*/  LEA R7, R9, R5, 0x5 ;  /* 0x0000000509077211 */ /* 0x001fc400078e28ff */
[----:B---3--:R-:W-:-:S05]  /*0080*/  LEA R0, R8, R4, 0x5 ;  /* 0x0000000408007211 */ /* 0x008fca00078e28ff */
[-C--:B-1----:R-:W-:Y:S02]  /*0090*/  IMAD R17, R0, R2.reuse, R7 ;  /* 0x0000000200117224 */ /* 0x082fe400078e0207 */
[----:B------:R-:W-:Y:S02]  /*00a0*/  IMAD R0, R3, R2, RZ ;  /* 0x0000000203007224 */ /* 0x000fe400078e02ff */
[C---:B------:R-:W-:Y:S01]  /*00b0*/  IMAD R21, R2.reuse, 0x10, R17 ;  /* 0x0000001002157824 */ /* 0x040fe200078e0211 */
[C---:B------:R-:W-:Y:S02]  /*00c0*/  LEA R19, R2.reuse, R17, 0x3 ;  /* 0x0000001102137211 */ /* 0x040fe400078e18ff */
[-C--:B------:R-:W-:Y:S01]  /*00d0*/  ISETP.GE.U32.AND P3, PT, R17, R0.reuse, PT ;  /* 0x000000001100720c */ /* 0x080fe20003f66070 */
[----:B------:R-:W-:Y:S01]  /*00e0*/  IMAD R23, R2, 0x8, R21 ;  /* 0x0000000802177824 */ /* 0x000fe200078e0215 */
[-C--:B------:R-:W-:Y:S02]  /*00f0*/  ISETP.GE.U32.AND P4, PT, R19, R0.reuse, PT ;  /* 0x000000001300720c */ /* 0x080fe40003f86070 */
[----:B------:R-:W-:-:S02]  /*0100*/  ISETP.GE.U32.AND P5, PT, R21, R0, PT ;  /* 0x000000001500720c */ /* 0x000fc40003fa6070 */
[----:B------:R-:W-:-:S07]  /*0110*/  ISETP.GE.U32.AND P6, PT, R23, R0, PT ;  /* 0x000000001700720c */ /* 0x000fce0003fc6070 */
[----:B------:R-:W0:Y:S08]  /*0120*/  @!P3 LDC.64 R14, c[0x0][0x388] ;  /* 0x0000e200ff0ebb82 */ /* 0x000e300000000a00 */
[----:B------:R-:W1:Y:S08]  /*0130*/  @!P4 LDC.64 R12, c[0x0][0x388] ;  /* 0x0000e200ff0ccb82 */ /* 0x000e700000000a00 */
[----:B------:R-:W3:Y:S08]  /*0140*/  @!P5 LDC.64 R10, c[0x0][0x388] ;  /* 0x0000e200ff0adb82 */ /* 0x000ef00000000a00 */
[----:B------:R-:W4:Y:S01]  /*0150*/  @!P6 LDC.64 R6, c[0x0][0x388] ;  /* 0x0000e200ff06eb82 */ /* 0x000f220000000a00 */
[----:B0-----:R-:W-:-:S06]  /*0160*/  @!P3 IMAD.WIDE R14, R17, 0x4, R14 ;  /* 0x00000004110eb825 */ /* 0x001fcc00078e020e */
[----:B--2---:R-:W2:Y:S01]  /*0170*/  @!P3 LDG.E R15, desc[UR6][R14.64] ;  /* 0x000000060e0fb981 */ /* 0x004ea2000c1e1900 */
[----:B-1----:R-:W-:-:S06]  /*0180*/  @!P4 IMAD.WIDE R12, R19, 0x4, R12 ;  /* 0x00000004130cc825 */ /* 0x002fcc00078e020c */
[----:B------:R-:W5:Y:S01]  /*0190*/  @!P4 LDG.E R13, desc[UR6][R12.64] ;  /* 0x000000060c0dc981 */ /* 0x000f62000c1e1900 */
[----:B---3--:R-:W-:-:S06]  /*01a0*/  @!P5 IMAD.WIDE R10, R21, 0x4, R10 ;  /* 0x00000004150ad825 */ /* 0x008fcc00078e020a */
[----:B------:R0:W3:Y:S01]  /*01b0*/  @!P5 LDG.E R11, desc[UR6][R10.64] ;  /* 0x000000060a0bd981 */ /* 0x0000e2000c1e1900 */
[----:B----4-:R-:W-:-:S05]  /*01c0*/  @!P6 IMAD.WIDE R6, R23, 0x4, R6 ;  /* 0x000000041706e825 */ /* 0x010fca00078e0206 */
[----:B------:R1:W4:Y:S01]  /*01d0*/  @!P6 LDG.E R17, desc[UR6][R6.64] ;  /* 0x000000060611e981 */ /* 0x000322000c1e1900 */
[----:B------:R-:W0:Y:S01]  /*01e0*/  S2UR UR5, SR_CgaCtaId ;  /* 0x00000000000579c3 */ /* 0x000e220000008800 */
[----:B------:R-:W-:Y:S01]  /*01f0*/  UMOV UR4, 0x400 ;  /* 0x0000040000047882 */ /* 0x000fe20000000000 */
[----:B------:R-:W-:Y:S01]  /*0200*/  LEA R8, R8, R5, 0x5 ;  /* 0x0000000508087211 */ /* 0x000fe200078e28ff */
[----:B------:R-:W-:Y:S01]  /*0210*/  IMAD R9, R9, 0x20, R4 ;  /* 0x0000002009097824 */ /* 0x000fe200078e0204 */
[----:B0-----:R-:W-:-:S06]  /*0220*/  ULEA UR4, UR5, UR4, 0x18 ;  /* 0x0000000405047291 */ /* 0x001fcc000f8ec0ff */
[----:B------:R-:W-:-:S05]  /*0230*/  LEA R2, R5, UR4, 0x2 ;  /* 0x0000000405027c11 */ /* 0x000fca000f8e10ff */
[----:B------:R-:W-:Y:S02]  /*0240*/  IMAD R10, R4, 0x84, R2 ;  /* 0x00000084040a7824 */ /* 0x000fe400078e0202 */
[----:B------:R-:W-:-:S05]  /*0250*/  IMAD R16, R9, R3, R8 ;  /* 0x0000000309107224 */ /* 0x000fca00078e0208 */
[CC--:B------:R-:W-:Y:S02]  /*0260*/  LEA R21, R3.reuse, R16.reuse, 0x3 ;  /* 0x0000001003157211 */ /* 0x0c0fe400078e18ff */
[----:B------:R-:W-:Y:S02]  /*0270*/  LEA R25, R3, R16, 0x4 ;  /* 0x0000001003197211 */ /* 0x000fe400078e20ff */
[-C--:B------:R-:W-:Y:S02]  /*0280*/  ISETP.GE.U32.AND P2, PT, R16, R0.reuse, PT ;  /* 0x000000001000720c */ /* 0x080fe40003f46070 */
[-C--:B------:R-:W-:Y:S01]  /*0290*/  ISETP.GE.U32.AND P1, PT, R21, R0.reuse, PT ;  /* 0x000000001500720c */ /* 0x080fe20003f26070 */
[----:B------:R-:W-:Y:S01]  /*02a0*/  IMAD R5, R5, 0x80, R2 ;  /* 0x0000008005057824 */ /* 0x000fe200078e0202 */
[----:B------:R-:W-:-:S04]  /*02b0*/  ISETP.GE.U32.AND P0, PT, R25, R0, PT ;  /* 0x000000001900720c */ /* 0x000fc80003f06070 */
[----:B------:R-:W-:-:S05]  /*02c0*/  LEA R12, R4, R5, 0x2 ;  /* 0x00000005040c7211 */ /* 0x000fca00078e10ff */
[----:B-1----:R-:W0:Y:S08]  /*02d0*/  @!P2 LDC.64 R6, c[0x0][0x380] ;  /* 0x0000e000ff06ab82 */ /* 0x002e300000000a00 */
[----:B------:R-:W1:Y:S08]  /*02e0*/  @!P1 LDC.64 R8, c[0x0][0x380] ;  /* 0x0000e000ff089b82 */ /* 0x000e700000000a00 */
[----:B------:R-:W0:Y:S02]  /*02f0*/  @!P0 LDC.64 R4, c[0x0][0x380] ;  /* 0x0000e000ff048b82 */ /* 0x000e240000000a00 */
[----:B0-----:R-:W-:Y:S01]  /*0300*/  @!P0 IMAD.WIDE R4, R25, 0x4, R4 ;  /* 0x0000000419048825 */ /* 0x001fe200078e0204 */
[----:B--2---:R-:W-:Y:S04]  /*0310*/  @!P3 STS [R10], R15 ;  /* 0x0000000f0a00b388 */ /* 0x004fe80000000800 */
[----:B-----5:R0:W-:Y:S04]  /*0320*/  @!P4 STS [R10+0x420], R13 ;  /* 0x0004200d0a00c388 */ /* 0x0201e80000000800 */
[----:B---3--:R-:W-:Y:S04]  /*0330*/  @!P5 STS [R10+0x840], R11 ;  /* 0x0008400b0a00d388 */ /* 0x008fe80000000800 */
[----:B----4-:R-:W-:Y:S01]  /*0340*/  @!P6 STS [R10+0xc60], R17 ;  /* 0x000c60110a00e388 */ /* 0x010fe20000000800 */
[----:B------:R-:W-:Y:S06]  /*0350*/  BAR.SYNC.DEFER_BLOCKING 0x0 ;  /* 0x0000000000007b1d */ /* 0x000fec0000010000 */
[----:B------:R-:W2:Y:S04]  /*0360*/  @!P2 LDS R19, [R12] ;  /* 0x000000000c13a984 */ /* 0x000ea80000000800 */
[----:B------:R-:W3:Y:S04]  /*0370*/  @!P1 LDS R23, [R12+0x20] ;  /* 0x000020000c179984 */ /* 0x000ee80000000800 */
[----:B------:R-:W4:Y:S01]  /*0380*/  @!P0 LDS R27, [R12+0x40] ;  /* 0x000040000c1b8984 */ /* 0x000f220000000800 */
[----:B0-----:R-:W-:-:S04]  /*0390*/  LEA R13, R3, R25, 0x3 ;  /* 0x00000019030d7211 */ /* 0x001fc800078e18ff */
[----:B------:R-:W-:Y:S01]  /*03a0*/  ISETP.GE.U32.AND P3, PT, R13, R0, PT ;  /* 0x000000000d00720c */ /* 0x000fe20003f66070 */
[----:B------:R-:W-:-:S04]  /*03b0*/  @!P2 IMAD.WIDE R2, R16, 0x4, R6 ;  /* 0x000000041002a825 */ /* 0x000fc800078e0206 */
[----:B-1----:R-:W-:Y:S01]  /*03c0*/  @!P1 IMAD.WIDE R6, R21, 0x4, R8 ;  /* 0x0000000415069825 */ /* 0x002fe200078e0208 */
[----:B--2---:R0:W-:Y:S04]  /*03d0*/  @!P2 STG.E desc[UR6][R2.64], R19 ;  /* 0x000000130200a986 */ /* 0x0041e8000c101906 */
[----:B---3--:R0:W-:Y:S04]  /*03e0*/  @!P1 STG.E desc[UR6][R6.64], R23 ;  /* 0x0000001706009986 */ /* 0x0081e8000c101906 */
[----:B----4-:R0:W-:Y:S01]  /*03f0*/  @!P0 STG.E desc[UR6][R4.64], R27 ;  /* 0x0000001b04008986 */ /* 0x0101e2000c101906 */
[----:B------:R-:W-:Y:S05]  /*0400*/  @P3 EXIT ;  /* 0x000000000000394d */ /* 0x000fea0003800000 */
[----:B0-----:R-:W0:Y:S01]  /*0410*/  LDS R5, [R12+0x60] ;  /* 0x000060000c057984 */ /* 0x001e220000000800 */
[----:B------:R-:W1:Y:S02]  /*0420*/  LDC.64 R2, c[0x0][0x380] ;  /* 0x0000e000ff027b82 */ /* 0x000e640000000a00 */
[----:B-1----:R-:W-:-:S05]  /*0430*/  IMAD.WIDE R2, R13, 0x4, R2 ;  /* 0x000000040d027825 */ /* 0x002fca00078e0202 */
[----:B0-----:R-:W-:Y:S01]  /*0440*/  STG.E desc[UR6][R2.64], R5 ;  /* 0x0000000502007986 */ /* 0x001fe2000c101906 */
[----:B------:R-:W-:Y:S05]  /*0450*/  EXIT ;  /* 0x000000000000794d */ /* 0x000fea0003800000 */
.L_x_61:
        /* <DEDUP_REMOVED lines=10> */
.L_x_66:


//--------------------- .text._Z16transposeNaiveV2PiPKiii --------------------------
	.section	.text._Z16transposeNaiveV2PiPKiii,"ax",@progbits
	.align	128
        .global         _Z16transposeNaiveV2PiPKiii
        .type           _Z16transposeNaiveV2PiPKiii,@function
        .size           _Z16transposeNaiveV2PiPKiii,(.L_x_67 - _Z16transposeNaiveV2PiPKiii)
        .other          _Z16transposeNaiveV2PiPKiii,@"STO_CUDA_ENTRY STV_DEFAULT"
_Z16transposeNaiveV2PiPKiii:
.text._Z16transposeNaiveV2PiPKiii:
        /* <DEDUP_REMOVED lines=9> */
[----:B-1----:R-:W-:Y:S02]  /*0090*/  IMAD R0, R4, R3, R5 ;  /* 0x0000000304007224 */ /* 0x002fe400078e0205 */
[-C--:B------:R-:W-:Y:S02]  /*00a0*/  IMAD R11, R5, R2.reuse, R4 ;  /* 0x00000002050b7224 */ /* 0x080fe400078e0204 */
[----:B------:R-:W-:-:S03]  /*00b0*/  IMAD R3, R3, R2, RZ ;  /* 0x0000000203037224 */ /* 0x000fc600078e02ff */
[----:B------:R-:W-:-:S04]  /*00c0*/  VIMNMX.U32 R4, PT, PT, R0, R11, !PT ;  /* 0x0000000b00047248 */ /* 0x000fc80007fe0000 */
[----:B------:R-:W-:-:S13]  /*00d0*/  ISETP.GE.U32.AND P1, PT, R4, R3, PT ;  /* 0x000000030400720c */ /* 0x000fda0003f26070 */
[----:B------:R-:W0:Y:S02]  /*00e0*/  @!P1 LDC.64 R6, c[0x0][0x388] ;  /* 0x0000e200ff069b82 */ /* 0x000e240000000a00 */
[----:B0-----:R-:W-:-:S05]  /*00f0*/  @!P1 IMAD.WIDE R6, R11, 0x4, R6 ;  /* 0x000000040b069825 */ /* 0x001fca00078e0206 */
[----:B--2---:R-:W2:Y:S01]  /*0100*/  @!P1 LDG.E R13, desc[UR4][R6.64] ;  /* 0x00000004060d9981 */ /* 0x004ea2000c1e1900 */
[----:B------:R-:W-:-:S05]  /*0110*/  IMAD R15, R2, 0x8, R11 ;  /* 0x00000008020f7824 */ /* 0x000fca00078e020b */
[----:B------:R-:W-:-:S04]  /*0120*/  VIADDMNMX.U32 R4, R0, 0x8, R15, !PT ;  /* 0x0000000800047846 */ /* 0x000fc8000780000f */
[----:B------:R-:W-:Y:S02]  /*0130*/  ISETP.GE.U32.AND P0, PT, R4, R3, PT ;  /* 0x000000030400720c */ /* 0x000fe40003f06070 */
[----:B------:R-:W0:Y:S11]  /*0140*/  LDC.64 R4, c[0x0][0x380] ;  /* 0x0000e000ff047b82 */ /* 0x000e360000000a00 */
[----:B------:R-:W1:Y:S01]  /*0150*/  @!P0 LDC.64 R8, c[0x0][0x388] ;  /* 0x0000e200ff088b82 */ /* 0x000e620000000a00 */
[----:B0-----:R-:W-:-:S04]  /*0160*/  IMAD.WIDE R4, R0, 0x4, R4 ;  /* 0x0000000400047825 */ /* 0x001fc800078e0204 */
[----:B-1----:R-:W-:Y:S01]  /*0170*/  @!P0 IMAD.WIDE R8, R15, 0x4, R8 ;  /* 0x000000040f088825 */ /* 0x002fe200078e0208 */
[----:B------:R-:W-:Y:S01]  /*0180*/  LEA R11, R2, R11, 0x4 ;  /* 0x0000000b020b7211 */ /* 0x000fe200078e20ff */
[----:B--2---:R0:W-:Y:S04]  /*0190*/  @!P1 STG.E desc[UR4][R4.64], R13 ;  /* 0x0000000d04009986 */ /* 0x0041e8000c101904 */
[----:B------:R-:W2:Y:S01]  /*01a0*/  @!P0 LDG.E R9, desc[UR4][R8.64] ;  /* 0x0000000408098981 */ /* 0x000ea2000c1e1900 */
[----:B------:R-:W-:-:S04]  /*01b0*/  VIADDMNMX.U32 R6, R0, 0x10, R11, !PT ;  /* 0x0000001000067846 */ /* 0x000fc8000780000b */
[----:B------:R-:W-:-:S13]  /*01c0*/  ISETP.GE.U32.AND P1, PT, R6, R3, PT ;  /* 0x000000030600720c */ /* 0x000fda0003f26070 */
[----:B------:R-:W1:Y:S02]  /*01d0*/  @!P1 LDC.64 R6, c[0x0][0x388] ;  /* 0x0000e200ff069b82 */ /* 0x000e640000000a00 */
[----:B-1----:R-:W-:Y:S01]  /*01e0*/  @!P1 IMAD.WIDE R6, R11, 0x4, R6 ;  /* 0x000000040b069825 */ /* 0x002fe200078e0206 */
[----:B--2---:R0:W-:Y:S05]  /*01f0*/  @!P0 STG.E desc[UR4][R4.64+0x20], R9 ;  /* 0x0000200904008986 */ /* 0x0041ea000c101904 */
[----:B------:R-:W2:Y:S01]  /*0200*/  @!P1 LDG.E R7, desc[UR4][R6.64] ;  /* 0x0000000406079981 */ /* 0x000ea2000c1e1900 */
[----:B------:R-:W-:-:S05]  /*0210*/  IMAD R11, R2, 0x8, R11 ;  /* 0x00000008020b7824 */ /* 0x000fca00078e020b */
[----:B------:R-:W-:-:S04]  /*0220*/  VIADDMNMX.U32 R0, R0, 0x18, R11, !PT ;  /* 0x0000001800007846 */ /* 0x000fc8000780000b */
[----:B------:R-:W-:Y:S01]  /*0230*/  ISETP.GE.U32.AND P0, PT, R0, R3, PT ;  /* 0x000000030000720c */ /* 0x000fe20003f06070 */
[----:B--2---:R0:W-:-:S12]  /*0240*/  @!P1 STG.E desc[UR4][R4.64+0x40], R7 ;  /* 0x0000400704009986 */ /* 0x0041d8000c101904 */
[----:B------:R-:W-:Y:S05]  /*0250*/  @P0 EXIT ;  /* 0x000000000000094d */ /* 0x000fea0003800000 */
[----:B------:R-:W1:Y:S02]  /*0260*/  LDC.64 R2, c[0x0][0x388] ;  /* 0x0000e200ff027b82 */ /* 0x000e640000000a00 */
[----:B-1----:R-:W-:-:S06]  /*0270*/  IMAD.WIDE R2, R11, 0x4, R2 ;  /* 0x000000040b027825 */ /* 0x002fcc00078e0202 */
[----:B------:R-:W2:Y:S04]  /*0280*/  LDG.E R3, desc[UR4][R2.64] ;  /* 0x0000000402037981 */ /* 0x000ea8000c1e1900 */
[----:B--2---:R-:W-:Y:S01]  /*0290*/  STG.E desc[UR4][R4.64+0x60], R3 ;  /* 0x0000600304007986 */ /* 0x004fe2000c101904 */
[----:B------:R-:W-:Y:S05]  /*02a0*/  EXIT ;  /* 0x000000000000794d */ /* 0x000fea0003800000 */
.L_x_62:
        /* <DEDUP_REMOVED lines=13> */
.L_x_67:


//--------------------- .text._Z14transposeNaivePiPKiii --------------------------
	.section	.text._Z14transposeNaivePiPKiii,"ax",@progbits
	.align	128
        .global         _Z14transposeNaivePiPKiii
        .type           _Z14transposeNaivePiPKiii,@function
        .size           _Z14transposeNaivePiPKiii,(.L_x_68 - _Z14transposeNaivePiPKiii)
        .other          _Z14transposeNaivePiPKiii,@"STO_CUDA_ENTRY STV_DEFAULT"
_Z14transposeNaivePiPKiii:
.text._Z14transposeNaivePiPKiii:
[----:B------:R-:W-:Y:S01]  /*0000*/  LDC R1, c[0x0][0x37c] ;  /* 0x0000df00ff017b82 */ /* 0x000fe20000000800 */
[----:B------:R-:W0:Y:S01]  /*0010*/  S2R R0, SR_CTAID.X ;  /* 0x0000000000007919 */ /* 0x000e220000002500 */
[----:B------:R-:W1:Y:S01]  /*0020*/  LDCU.64 UR4, c[0x0][0x390] ;  /* 0x00007200ff0477ac */ /* 0x000e620008000a00 */
[----:B------:R-:W0:Y:S01]  /*0030*/  S2R R3, SR_TID.X ;  /* 0x0000000000037919 */ /* 0x000e220000002100 */
[----:B------:R-:W2:Y:S01]  /*0040*/  S2R R2, SR_CTAID.Y ;  /* 0x0000000000027919 */ /* 0x000ea20000002600 */
[----:B------:R-:W2:Y:S01]  /*0050*/  S2R R5, SR_TID.Y ;  /* 0x0000000000057919 */ /* 0x000ea20000002200 */
[----:B0-----:R-:W-:Y:S02]  /*0060*/  LEA R0, R0, R3, 0x5 ;  /* 0x0000000300007211 */ /* 0x001fe400078e28ff */
[----:B--2---:R-:W-:-:S05]  /*0070*/  LEA R3, R2, R5, 0x5 ;  /* 0x0000000502037211 */ /* 0x004fca00078e28ff */
[----:B-1----:R-:W-:Y:S01]  /*0080*/  IMAD R5, R3, UR4, R0 ;  /* 0x0000000403057c24 */ /* 0x002fe2000f8e0200 */
[----:B------:R-:W-:Y:S02]  /*0090*/  UIMAD UR4, UR5, UR4, URZ ;  /* 0x00000004050472a4 */ /* 0x000fe4000f8e02ff */
[----:B------:R-:W-:-:S05]  /*00a0*/  IMAD R0, R0, UR5, R3 ;  /* 0x0000000500007c24 */ /* 0x000fca000f8e0203 */
[----:B------:R-:W-:-:S04]  /*00b0*/  VIMNMX.U32 R2, PT, PT, R5, R0, !PT ;  /* 0x0000000005027248 */ /* 0x000fc80007fe0000 */
[----:B------:R-:W-:-:S13]  /*00c0*/  ISETP.GE.U32.AND P0, PT, R2, UR4, PT ;  /* 0x0000000402007c0c */ /* 0x000fda000bf06070 */
[----:B------:R-:W-:Y:S05]  /*00d0*/  @P0 EXIT ;  /* 0x000000000000094d */ /* 0x000fea0003800000 */
[----:B------:R-:W0:Y:S01]  /*00e0*/  LDC.64 R2, c[0x0][0x388] ;  /* 0x0000e200ff027b82 */ /* 0x000e220000000a00 */
[----:B------:R-:W1:Y:S01]  /*00f0*/  LDCU.64 UR4, c[0x0][0x358] ;  /* 0x00006b00ff0477ac */ /* 0x000e620008000a00 */
[----:B0-----:R-:W-:-:S06]  /*0100*/  IMAD.WIDE R2, R5, 0x4, R2 ;  /* 0x0000000405027825 */ /* 0x001fcc00078e0202 */
[----:B------:R-:W0:Y:S01]  /*0110*/  LDC.64 R4, c[0x0][0x380] ;  /* 0x0000e000ff047b82 */ /* 0x000e220000000a00 */
[----:B-1----:R-:W2:Y:S01]  /*0120*/  LDG.E R3, desc[UR4][R2.64] ;  /* 0x0000000402037981 */ /* 0x002ea2000c1e1900 */
[----:B0-----:R-:W-:-:S05]  /*0130*/  IMAD.WIDE R4, R0, 0x4, R4 ;  /* 0x0000000400047825 */ /* 0x001fca00078e0204 */
[----:B--2---:R-:W-:Y:S01]  /*0140*/  STG.E desc[UR4][R4.64], R3 ;  /* 0x0000000304007986 */ /* 0x004fe2000c101904 */
[----:B------:R-:W-:Y:S05]  /*0150*/  EXIT ;  /* 0x000000000000794d */ /* 0x000fea0003800000 */
.L_x_63:
        /* <DEDUP_REMOVED lines=10> */
.L_x_68:


//--------------------- .nv.shared._Z23transposeSharedMemoryV2PiPKiii --------------------------
	.section	.nv.shared._Z23transposeSharedMemoryV2PiPKiii,"aw",@nobits
	.sectionflags	@""
	.align	4
.nv.shared._Z23transposeSharedMemoryV2PiPKiii:
	.zero		5248


//--------------------- .nv.shared.reserved.0     --------------------------
	.section	.nv.shared.reserved.0,"aw",@nobits
	.weak		__nv_reservedSMEM_offset_0_alias
	.size		__nv_reservedSMEM_offset_0_alias, 0, 64
	.other		__nv_reservedSMEM_offset_0_alias,@"STO_CUDA_RESERVED_SHARED STV_DEFAULT"
__nv_reservedSMEM_offset_0_alias:
	.zero		0
	.zero		64


//--------------------- .nv.shared._Z21transposeSharedMemoryPiPKiii --------------------------
	.section	.nv.shared._Z21transposeSharedMemoryPiPKiii,"aw",@nobits
	.sectionflags	@""
	.align	4
.nv.shared._Z21transposeSharedMemoryPiPKiii:
	.zero		5248


//--------------------- .nv.constant0._Z23transposeSharedMemoryV2PiPKiii --------------------------
	.section	.nv.constant0._Z23transposeSharedMemoryV2PiPKiii,"a",@progbits
	.sectionflags	@""
	.align	4
.nv.constant0._Z23transposeSharedMemoryV2PiPKiii:
	.zero		920


//--------------------- .nv.constant0._Z21transposeSharedMemoryPiPKiii --------------------------
	.section	.nv.constant0._Z21transposeSharedMemoryPiPKiii,"a",@progbits
	.sectionflags	@""
	.align	4
.nv.constant0._Z21transposeSharedMemoryPiPKiii:
	.zero		920


//--------------------- .nv.constant0._Z16transposeNaiveV2PiPKiii --------------------------
	.section	.nv.constant0._Z16transposeNaiveV2PiPKiii,"a",@progbits
	.sectionflags	@""
	.align	4
.nv.constant0._Z16transposeNaiveV2PiPKiii:
	.zero		920


//--------------------- .nv.constant0._Z14transposeNaivePiPKiii --------------------------
	.section	.nv.constant0._Z14transposeNaivePiPKiii,"a",@progbits
	.sectionflags	@""
	.align	4
.nv.constant0._Z14transposeNaivePiPKiii:
	.zero		920


//--------------------- SYMBOLS --------------------------

	.type		.nv.reservedSmem.offset0,@object
	.size		.nv.reservedSmem.offset0,0x4
	.type		.nv.reservedSmem.cap,@object
	.size		.nv.reservedSmem.cap,0x4
